//
// Generated by NVIDIA NVVM Compiler
//
// Compiler Build ID: CL-36424714
// Cuda compilation tools, release 13.0, V13.0.88
// Based on NVVM 20.0.0
//

.version 9.0
.target sm_100
.address_size 64

	// .globl	_Z23l1_register_brute_forcePKjj
.const .align 4 .u32 C = 133;
.const .align 4 .u32 N = 448;
.const .align 4 .u32 BLOCKS = 14;
.global .attribute(.managed) .align 4 .b8 l1_buffer[32];
.global .attribute(.managed) .align 4 .b8 l1_gamma_buffer[448];
.global .attribute(.managed) .align 4 .u32 l1_buffer_counter;
.global .attribute(.managed) .align 4 .b8 l2_buffer[96];
.global .attribute(.managed) .align 4 .b8 l2_gamma_buffer[1344];
.global .attribute(.managed) .align 4 .u32 l2_buffer_counter;
.global .attribute(.managed) .align 4 .b8 l3_buffer[64];
.global .attribute(.managed) .align 4 .u32 l3_buffer_counter;
.const .align 4 .u32 l1_feedback = 847249408;
.const .align 4 .u32 l2_feedback = 1207959552;
.const .align 4 .u32 l3_feedback = -184549376;

.visible .entry _Z23l1_register_brute_forcePKjj(
	.param .u64 .ptr .align 1 _Z23l1_register_brute_forcePKjj_param_0,
	.param .u32 _Z23l1_register_brute_forcePKjj_param_1
)
{
	.reg .pred 	%p<8>;
	.reg .b32 	%r<539>;
	.reg .b64 	%rd<15>;

	ld.param.u64 	%rd7, [_Z23l1_register_brute_forcePKjj_param_0];
	ld.param.u32 	%r19, [_Z23l1_register_brute_forcePKjj_param_1];
	shl.b32 	%r20, %r19, 28;
	mov.u32 	%r21, %ctaid.x;
	shl.b32 	%r22, %r21, 5;
	xor.b32  	%r23, %r20, %r22;
	mov.u32 	%r24, %tid.x;
	xor.b32  	%r538, %r23, %r24;
	setp.eq.s32 	%p1, %r23, %r24;
	@%p1 bra 	$L__BB0_9;
	ld.const.u32 	%r2, [BLOCKS];
	setp.lt.s32 	%p2, %r2, 1;
	mov.b32 	%r536, 0;
	@%p2 bra 	$L__BB0_4;
	ld.const.u32 	%r3, [l1_feedback];
	neg.s32 	%r533, %r2;
	cvta.to.global.u64 	%rd13, %rd7;
	mov.b32 	%r536, 0;
	mov.u32 	%r534, %r538;
$L__BB0_3:
	and.b32  	%r27, %r3, %r534;
	popc.b32 	%r28, %r27;
	and.b32  	%r29, %r28, 1;
	shr.u32 	%r30, %r534, 29;
	and.b32  	%r31, %r30, 1;
	shl.b32 	%r32, %r534, 1;
	or.b32  	%r33, %r29, %r32;
	and.b32  	%r34, %r3, %r33;
	popc.b32 	%r35, %r34;
	and.b32  	%r36, %r35, 1;
	shr.u32 	%r37, %r534, 27;
	and.b32  	%r38, %r37, 2;
	or.b32  	%r39, %r38, %r31;
	shl.b32 	%r40, %r33, 1;
	or.b32  	%r41, %r36, %r40;
	and.b32  	%r42, %r3, %r41;
	popc.b32 	%r43, %r42;
	and.b32  	%r44, %r43, 1;
	shr.u32 	%r45, %r534, 25;
	and.b32  	%r46, %r45, 4;
	or.b32  	%r47, %r46, %r39;
	shl.b32 	%r48, %r41, 1;
	or.b32  	%r49, %r44, %r48;
	and.b32  	%r50, %r3, %r49;
	popc.b32 	%r51, %r50;
	and.b32  	%r52, %r51, 1;
	shr.u32 	%r53, %r534, 23;
	and.b32  	%r54, %r53, 8;
	or.b32  	%r55, %r54, %r47;
	shl.b32 	%r56, %r49, 1;
	or.b32  	%r57, %r52, %r56;
	and.b32  	%r58, %r3, %r57;
	popc.b32 	%r59, %r58;
	and.b32  	%r60, %r59, 1;
	shr.u32 	%r61, %r534, 21;
	and.b32  	%r62, %r61, 16;
	or.b32  	%r63, %r62, %r55;
	shl.b32 	%r64, %r57, 1;
	or.b32  	%r65, %r60, %r64;
	and.b32  	%r66, %r3, %r65;
	popc.b32 	%r67, %r66;
	and.b32  	%r68, %r67, 1;
	shr.u32 	%r69, %r534, 19;
	and.b32  	%r70, %r69, 32;
	or.b32  	%r71, %r70, %r63;
	shl.b32 	%r72, %r65, 1;
	or.b32  	%r73, %r68, %r72;
	and.b32  	%r74, %r3, %r73;
	popc.b32 	%r75, %r74;
	and.b32  	%r76, %r75, 1;
	shr.u32 	%r77, %r534, 17;
	and.b32  	%r78, %r77, 64;
	or.b32  	%r79, %r78, %r71;
	shl.b32 	%r80, %r73, 1;
	or.b32  	%r81, %r76, %r80;
	and.b32  	%r82, %r3, %r81;
	popc.b32 	%r83, %r82;
	and.b32  	%r84, %r83, 1;
	shr.u32 	%r85, %r534, 15;
	and.b32  	%r86, %r85, 128;
	add.s32 	%r87, %r86, %r79;
	shl.b32 	%r88, %r81, 1;
	or.b32  	%r89, %r84, %r88;
	and.b32  	%r90, %r3, %r89;
	popc.b32 	%r91, %r90;
	and.b32  	%r92, %r91, 1;
	shr.u32 	%r93, %r534, 13;
	and.b32  	%r94, %r93, 256;
	add.s32 	%r95, %r94, %r87;
	shl.b32 	%r96, %r89, 1;
	or.b32  	%r97, %r92, %r96;
	and.b32  	%r98, %r3, %r97;
	popc.b32 	%r99, %r98;
	and.b32  	%r100, %r99, 1;
	shr.u32 	%r101, %r534, 11;
	and.b32  	%r102, %r101, 512;
	add.s32 	%r103, %r102, %r95;
	shl.b32 	%r104, %r97, 1;
	or.b32  	%r105, %r100, %r104;
	and.b32  	%r106, %r3, %r105;
	popc.b32 	%r107, %r106;
	and.b32  	%r108, %r107, 1;
	shr.u32 	%r109, %r534, 9;
	and.b32  	%r110, %r109, 1024;
	add.s32 	%r111, %r110, %r103;
	shl.b32 	%r112, %r105, 1;
	or.b32  	%r113, %r108, %r112;
	and.b32  	%r114, %r3, %r113;
	popc.b32 	%r115, %r114;
	and.b32  	%r116, %r115, 1;
	shr.u32 	%r117, %r534, 7;
	and.b32  	%r118, %r117, 2048;
	add.s32 	%r119, %r118, %r111;
	shl.b32 	%r120, %r113, 1;
	or.b32  	%r121, %r116, %r120;
	and.b32  	%r122, %r3, %r121;
	popc.b32 	%r123, %r122;
	and.b32  	%r124, %r123, 1;
	shr.u32 	%r125, %r534, 5;
	and.b32  	%r126, %r125, 4096;
	add.s32 	%r127, %r126, %r119;
	shl.b32 	%r128, %r121, 1;
	or.b32  	%r129, %r124, %r128;
	and.b32  	%r130, %r3, %r129;
	popc.b32 	%r131, %r130;
	and.b32  	%r132, %r131, 1;
	shr.u32 	%r133, %r534, 3;
	and.b32  	%r134, %r133, 8192;
	add.s32 	%r135, %r134, %r127;
	shl.b32 	%r136, %r129, 1;
	or.b32  	%r137, %r132, %r136;
	and.b32  	%r138, %r3, %r137;
	popc.b32 	%r139, %r138;
	and.b32  	%r140, %r139, 1;
	shr.u32 	%r141, %r534, 1;
	and.b32  	%r142, %r141, 16384;
	add.s32 	%r143, %r142, %r135;
	shl.b32 	%r144, %r137, 1;
	or.b32  	%r145, %r140, %r144;
	and.b32  	%r146, %r3, %r145;
	popc.b32 	%r147, %r146;
	and.b32  	%r148, %r147, 1;
	and.b32  	%r149, %r32, 32768;
	add.s32 	%r150, %r149, %r143;
	shl.b32 	%r151, %r145, 1;
	or.b32  	%r152, %r148, %r151;
	and.b32  	%r153, %r3, %r152;
	popc.b32 	%r154, %r153;
	and.b32  	%r155, %r154, 1;
	shl.b32 	%r156, %r534, 3;
	and.b32  	%r157, %r156, 65536;
	add.s32 	%r158, %r157, %r150;
	shl.b32 	%r159, %r152, 1;
	or.b32  	%r160, %r155, %r159;
	and.b32  	%r161, %r3, %r160;
	popc.b32 	%r162, %r161;
	and.b32  	%r163, %r162, 1;
	shl.b32 	%r164, %r534, 5;
	and.b32  	%r165, %r164, 131072;
	add.s32 	%r166, %r165, %r158;
	shl.b32 	%r167, %r160, 1;
	or.b32  	%r168, %r163, %r167;
	and.b32  	%r169, %r3, %r168;
	popc.b32 	%r170, %r169;
	and.b32  	%r171, %r170, 1;
	shl.b32 	%r172, %r534, 7;
	and.b32  	%r173, %r172, 262144;
	add.s32 	%r174, %r173, %r166;
	shl.b32 	%r175, %r168, 1;
	or.b32  	%r176, %r171, %r175;
	and.b32  	%r177, %r3, %r176;
	popc.b32 	%r178, %r177;
	and.b32  	%r179, %r178, 1;
	shl.b32 	%r180, %r534, 9;
	and.b32  	%r181, %r180, 524288;
	add.s32 	%r182, %r181, %r174;
	shl.b32 	%r183, %r176, 1;
	or.b32  	%r184, %r179, %r183;
	and.b32  	%r185, %r3, %r184;
	popc.b32 	%r186, %r185;
	and.b32  	%r187, %r186, 1;
	shl.b32 	%r188, %r534, 11;
	and.b32  	%r189, %r188, 1048576;
	add.s32 	%r190, %r189, %r182;
	shl.b32 	%r191, %r184, 1;
	or.b32  	%r192, %r187, %r191;
	and.b32  	%r193, %r3, %r192;
	popc.b32 	%r194, %r193;
	and.b32  	%r195, %r194, 1;
	shl.b32 	%r196, %r534, 13;
	and.b32  	%r197, %r196, 2097152;
	add.s32 	%r198, %r197, %r190;
	shl.b32 	%r199, %r192, 1;
	or.b32  	%r200, %r195, %r199;
	and.b32  	%r201, %r3, %r200;
	popc.b32 	%r202, %r201;
	and.b32  	%r203, %r202, 1;
	shl.b32 	%r204, %r534, 15;
	and.b32  	%r205, %r204, 4194304;
	add.s32 	%r206, %r205, %r198;
	shl.b32 	%r207, %r200, 1;
	or.b32  	%r208, %r203, %r207;
	and.b32  	%r209, %r3, %r208;
	popc.b32 	%r210, %r209;
	and.b32  	%r211, %r210, 1;
	shl.b32 	%r212, %r534, 17;
	and.b32  	%r213, %r212, 8388608;
	add.s32 	%r214, %r213, %r206;
	shl.b32 	%r215, %r208, 1;
	or.b32  	%r216, %r211, %r215;
	and.b32  	%r217, %r3, %r216;
	popc.b32 	%r218, %r217;
	and.b32  	%r219, %r218, 1;
	shl.b32 	%r220, %r534, 19;
	and.b32  	%r221, %r220, 16777216;
	add.s32 	%r222, %r221, %r214;
	shl.b32 	%r223, %r216, 1;
	or.b32  	%r224, %r219, %r223;
	and.b32  	%r225, %r3, %r224;
	popc.b32 	%r226, %r225;
	and.b32  	%r227, %r226, 1;
	shl.b32 	%r228, %r534, 21;
	and.b32  	%r229, %r228, 33554432;
	add.s32 	%r230, %r229, %r222;
	shl.b32 	%r231, %r224, 1;
	or.b32  	%r232, %r227, %r231;
	and.b32  	%r233, %r3, %r232;
	popc.b32 	%r234, %r233;
	and.b32  	%r235, %r234, 1;
	shl.b32 	%r236, %r534, 23;
	and.b32  	%r237, %r236, 67108864;
	add.s32 	%r238, %r237, %r230;
	shl.b32 	%r239, %r232, 1;
	or.b32  	%r240, %r235, %r239;
	and.b32  	%r241, %r3, %r240;
	popc.b32 	%r242, %r241;
	and.b32  	%r243, %r242, 1;
	shl.b32 	%r244, %r534, 25;
	and.b32  	%r245, %r244, 134217728;
	add.s32 	%r246, %r245, %r238;
	shl.b32 	%r247, %r240, 1;
	or.b32  	%r248, %r243, %r247;
	and.b32  	%r249, %r3, %r248;
	popc.b32 	%r250, %r249;
	and.b32  	%r251, %r250, 1;
	shl.b32 	%r252, %r534, 27;
	and.b32  	%r253, %r252, 268435456;
	add.s32 	%r254, %r253, %r246;
	shl.b32 	%r255, %r248, 1;
	or.b32  	%r256, %r251, %r255;
	and.b32  	%r257, %r3, %r256;
	popc.b32 	%r258, %r257;
	and.b32  	%r259, %r258, 1;
	and.b32  	%r260, %r255, 536870912;
	add.s32 	%r261, %r260, %r254;
	shl.b32 	%r262, %r256, 1;
	or.b32  	%r263, %r259, %r262;
	and.b32  	%r264, %r3, %r263;
	popc.b32 	%r265, %r264;
	and.b32  	%r266, %r265, 1;
	shl.b32 	%r267, %r28, 30;
	and.b32  	%r268, %r267, 1073741824;
	add.s32 	%r269, %r268, %r261;
	shl.b32 	%r270, %r263, 1;
	or.b32  	%r271, %r266, %r270;
	and.b32  	%r272, %r3, %r271;
	popc.b32 	%r273, %r272;
	and.b32  	%r274, %r273, 1;
	shl.b32 	%r275, %r35, 31;
	add.s32 	%r276, %r275, %r269;
	shl.b32 	%r277, %r271, 1;
	or.b32  	%r534, %r274, %r277;
	ld.global.u32 	%r278, [%rd13];
	xor.b32  	%r279, %r278, %r276;
	popc.b32 	%r280, %r279;
	add.s32 	%r536, %r280, %r536;
	add.s32 	%r533, %r533, 1;
	setp.ne.s32 	%p3, %r533, 0;
	add.s64 	%rd13, %rd13, 4;
	@%p3 bra 	$L__BB0_3;
$L__BB0_4:
	ld.const.u32 	%r281, [C];
	setp.ge.u32 	%p4, %r536, %r281;
	@%p4 bra 	$L__BB0_9;
	atom.global.add.u32 	%r12, [l1_buffer_counter], 1;
	setp.gt.u32 	%p5, %r12, 7;
	@%p5 bra 	$L__BB0_9;
	setp.lt.s32 	%p6, %r2, 1;
	mul.wide.u32 	%rd8, %r12, 4;
	mov.u64 	%rd9, l1_buffer;
	add.s64 	%rd10, %rd9, %rd8;
	st.global.u32 	[%rd10], %r538;
	@%p6 bra 	$L__BB0_9;
	mul.wide.u32 	%rd11, %r12, 56;
	mov.u64 	%rd12, l1_gamma_buffer;
	add.s64 	%rd14, %rd12, %rd11;
	ld.const.u32 	%r13, [l1_feedback];
	neg.s32 	%r537, %r2;
$L__BB0_8:
	and.b32  	%r282, %r13, %r538;
	popc.b32 	%r283, %r282;
	and.b32  	%r284, %r283, 1;
	shr.u32 	%r285, %r538, 29;
	and.b32  	%r286, %r285, 1;
	shl.b32 	%r287, %r538, 1;
	or.b32  	%r288, %r284, %r287;
	and.b32  	%r289, %r13, %r288;
	popc.b32 	%r290, %r289;
	and.b32  	%r291, %r290, 1;
	shr.u32 	%r292, %r538, 27;
	and.b32  	%r293, %r292, 2;
	or.b32  	%r294, %r293, %r286;
	shl.b32 	%r295, %r288, 1;
	or.b32  	%r296, %r291, %r295;
	and.b32  	%r297, %r13, %r296;
	popc.b32 	%r298, %r297;
	and.b32  	%r299, %r298, 1;
	shr.u32 	%r300, %r538, 25;
	and.b32  	%r301, %r300, 4;
	or.b32  	%r302, %r301, %r294;
	shl.b32 	%r303, %r296, 1;
	or.b32  	%r304, %r299, %r303;
	and.b32  	%r305, %r13, %r304;
	popc.b32 	%r306, %r305;
	and.b32  	%r307, %r306, 1;
	shr.u32 	%r308, %r538, 23;
	and.b32  	%r309, %r308, 8;
	or.b32  	%r310, %r309, %r302;
	shl.b32 	%r311, %r304, 1;
	or.b32  	%r312, %r307, %r311;
	and.b32  	%r313, %r13, %r312;
	popc.b32 	%r314, %r313;
	and.b32  	%r315, %r314, 1;
	shr.u32 	%r316, %r538, 21;
	and.b32  	%r317, %r316, 16;
	or.b32  	%r318, %r317, %r310;
	shl.b32 	%r319, %r312, 1;
	or.b32  	%r320, %r315, %r319;
	and.b32  	%r321, %r13, %r320;
	popc.b32 	%r322, %r321;
	and.b32  	%r323, %r322, 1;
	shr.u32 	%r324, %r538, 19;
	and.b32  	%r325, %r324, 32;
	or.b32  	%r326, %r325, %r318;
	shl.b32 	%r327, %r320, 1;
	or.b32  	%r328, %r323, %r327;
	and.b32  	%r329, %r13, %r328;
	popc.b32 	%r330, %r329;
	and.b32  	%r331, %r330, 1;
	shr.u32 	%r332, %r538, 17;
	and.b32  	%r333, %r332, 64;
	or.b32  	%r334, %r333, %r326;
	shl.b32 	%r335, %r328, 1;
	or.b32  	%r336, %r331, %r335;
	and.b32  	%r337, %r13, %r336;
	popc.b32 	%r338, %r337;
	and.b32  	%r339, %r338, 1;
	shr.u32 	%r340, %r538, 15;
	and.b32  	%r341, %r340, 128;
	add.s32 	%r342, %r341, %r334;
	shl.b32 	%r343, %r336, 1;
	or.b32  	%r344, %r339, %r343;
	and.b32  	%r345, %r13, %r344;
	popc.b32 	%r346, %r345;
	and.b32  	%r347, %r346, 1;
	shr.u32 	%r348, %r538, 13;
	and.b32  	%r349, %r348, 256;
	add.s32 	%r350, %r349, %r342;
	shl.b32 	%r351, %r344, 1;
	or.b32  	%r352, %r347, %r351;
	and.b32  	%r353, %r13, %r352;
	popc.b32 	%r354, %r353;
	and.b32  	%r355, %r354, 1;
	shr.u32 	%r356, %r538, 11;
	and.b32  	%r357, %r356, 512;
	add.s32 	%r358, %r357, %r350;
	shl.b32 	%r359, %r352, 1;
	or.b32  	%r360, %r355, %r359;
	and.b32  	%r361, %r13, %r360;
	popc.b32 	%r362, %r361;
	and.b32  	%r363, %r362, 1;
	shr.u32 	%r364, %r538, 9;
	and.b32  	%r365, %r364, 1024;
	add.s32 	%r366, %r365, %r358;
	shl.b32 	%r367, %r360, 1;
	or.b32  	%r368, %r363, %r367;
	and.b32  	%r369, %r13, %r368;
	popc.b32 	%r370, %r369;
	and.b32  	%r371, %r370, 1;
	shr.u32 	%r372, %r538, 7;
	and.b32  	%r373, %r372, 2048;
	add.s32 	%r374, %r373, %r366;
	shl.b32 	%r375, %r368, 1;
	or.b32  	%r376, %r371, %r375;
	and.b32  	%r377, %r13, %r376;
	popc.b32 	%r378, %r377;
	and.b32  	%r379, %r378, 1;
	shr.u32 	%r380, %r538, 5;
	and.b32  	%r381, %r380, 4096;
	add.s32 	%r382, %r381, %r374;
	shl.b32 	%r383, %r376, 1;
	or.b32  	%r384, %r379, %r383;
	and.b32  	%r385, %r13, %r384;
	popc.b32 	%r386, %r385;
	and.b32  	%r387, %r386, 1;
	shr.u32 	%r388, %r538, 3;
	and.b32  	%r389, %r388, 8192;
	add.s32 	%r390, %r389, %r382;
	shl.b32 	%r391, %r384, 1;
	or.b32  	%r392, %r387, %r391;
	and.b32  	%r393, %r13, %r392;
	popc.b32 	%r394, %r393;
	and.b32  	%r395, %r394, 1;
	shr.u32 	%r396, %r538, 1;
	and.b32  	%r397, %r396, 16384;
	add.s32 	%r398, %r397, %r390;
	shl.b32 	%r399, %r392, 1;
	or.b32  	%r400, %r395, %r399;
	and.b32  	%r401, %r13, %r400;
	popc.b32 	%r402, %r401;
	and.b32  	%r403, %r402, 1;
	and.b32  	%r404, %r287, 32768;
	add.s32 	%r405, %r404, %r398;
	shl.b32 	%r406, %r400, 1;
	or.b32  	%r407, %r403, %r406;
	and.b32  	%r408, %r13, %r407;
	popc.b32 	%r409, %r408;
	and.b32  	%r410, %r409, 1;
	shl.b32 	%r411, %r538, 3;
	and.b32  	%r412, %r411, 65536;
	add.s32 	%r413, %r412, %r405;
	shl.b32 	%r414, %r407, 1;
	or.b32  	%r415, %r410, %r414;
	and.b32  	%r416, %r13, %r415;
	popc.b32 	%r417, %r416;
	and.b32  	%r418, %r417, 1;
	shl.b32 	%r419, %r538, 5;
	and.b32  	%r420, %r419, 131072;
	add.s32 	%r421, %r420, %r413;
	shl.b32 	%r422, %r415, 1;
	or.b32  	%r423, %r418, %r422;
	and.b32  	%r424, %r13, %r423;
	popc.b32 	%r425, %r424;
	and.b32  	%r426, %r425, 1;
	shl.b32 	%r427, %r538, 7;
	and.b32  	%r428, %r427, 262144;
	add.s32 	%r429, %r428, %r421;
	shl.b32 	%r430, %r423, 1;
	or.b32  	%r431, %r426, %r430;
	and.b32  	%r432, %r13, %r431;
	popc.b32 	%r433, %r432;
	and.b32  	%r434, %r433, 1;
	shl.b32 	%r435, %r538, 9;
	and.b32  	%r436, %r435, 524288;
	add.s32 	%r437, %r436, %r429;
	shl.b32 	%r438, %r431, 1;
	or.b32  	%r439, %r434, %r438;
	and.b32  	%r440, %r13, %r439;
	popc.b32 	%r441, %r440;
	and.b32  	%r442, %r441, 1;
	shl.b32 	%r443, %r538, 11;
	and.b32  	%r444, %r443, 1048576;
	add.s32 	%r445, %r444, %r437;
	shl.b32 	%r446, %r439, 1;
	or.b32  	%r447, %r442, %r446;
	and.b32  	%r448, %r13, %r447;
	popc.b32 	%r449, %r448;
	and.b32  	%r450, %r449, 1;
	shl.b32 	%r451, %r538, 13;
	and.b32  	%r452, %r451, 2097152;
	add.s32 	%r453, %r452, %r445;
	shl.b32 	%r454, %r447, 1;
	or.b32  	%r455, %r450, %r454;
	and.b32  	%r456, %r13, %r455;
	popc.b32 	%r457, %r456;
	and.b32  	%r458, %r457, 1;
	shl.b32 	%r459, %r538, 15;
	and.b32  	%r460, %r459, 4194304;
	add.s32 	%r461, %r460, %r453;
	shl.b32 	%r462, %r455, 1;
	or.b32  	%r463, %r458, %r462;
	and.b32  	%r464, %r13, %r463;
	popc.b32 	%r465, %r464;
	and.b32  	%r466, %r465, 1;
	shl.b32 	%r467, %r538, 17;
	and.b32  	%r468, %r467, 8388608;
	add.s32 	%r469, %r468, %r461;
	shl.b32 	%r470, %r463, 1;
	or.b32  	%r471, %r466, %r470;
	and.b32  	%r472, %r13, %r471;
	popc.b32 	%r473, %r472;
	and.b32  	%r474, %r473, 1;
	shl.b32 	%r475, %r538, 19;
	and.b32  	%r476, %r475, 16777216;
	add.s32 	%r477, %r476, %r469;
	shl.b32 	%r478, %r471, 1;
	or.b32  	%r479, %r474, %r478;
	and.b32  	%r480, %r13, %r479;
	popc.b32 	%r481, %r480;
	and.b32  	%r482, %r481, 1;
	shl.b32 	%r483, %r538, 21;
	and.b32  	%r484, %r483, 33554432;
	add.s32 	%r485, %r484, %r477;
	shl.b32 	%r486, %r479, 1;
	or.b32  	%r487, %r482, %r486;
	and.b32  	%r488, %r13, %r487;
	popc.b32 	%r489, %r488;
	and.b32  	%r490, %r489, 1;
	shl.b32 	%r491, %r538, 23;
	and.b32  	%r492, %r491, 67108864;
	add.s32 	%r493, %r492, %r485;
	shl.b32 	%r494, %r487, 1;
	or.b32  	%r495, %r490, %r494;
	and.b32  	%r496, %r13, %r495;
	popc.b32 	%r497, %r496;
	and.b32  	%r498, %r497, 1;
	shl.b32 	%r499, %r538, 25;
	and.b32  	%r500, %r499, 134217728;
	add.s32 	%r501, %r500, %r493;
	shl.b32 	%r502, %r495, 1;
	or.b32  	%r503, %r498, %r502;
	and.b32  	%r504, %r13, %r503;
	popc.b32 	%r505, %r504;
	and.b32  	%r506, %r505, 1;
	shl.b32 	%r507, %r538, 27;
	and.b32  	%r508, %r507, 268435456;
	add.s32 	%r509, %r508, %r501;
	shl.b32 	%r510, %r503, 1;
	or.b32  	%r511, %r506, %r510;
	and.b32  	%r512, %r13, %r511;
	popc.b32 	%r513, %r512;
	and.b32  	%r514, %r513, 1;
	and.b32  	%r515, %r510, 536870912;
	add.s32 	%r516, %r515, %r509;
	shl.b32 	%r517, %r511, 1;
	or.b32  	%r518, %r514, %r517;
	and.b32  	%r519, %r13, %r518;
	popc.b32 	%r520, %r519;
	and.b32  	%r521, %r520, 1;
	shl.b32 	%r522, %r283, 30;
	and.b32  	%r523, %r522, 1073741824;
	add.s32 	%r524, %r523, %r516;
	shl.b32 	%r525, %r518, 1;
	or.b32  	%r526, %r521, %r525;
	and.b32  	%r527, %r13, %r526;
	popc.b32 	%r528, %r527;
	and.b32  	%r529, %r528, 1;
	shl.b32 	%r530, %r290, 31;
	add.s32 	%r531, %r530, %r524;
	shl.b32 	%r532, %r526, 1;
	or.b32  	%r538, %r529, %r532;
	st.global.u32 	[%rd14], %r531;
	add.s32 	%r537, %r537, 1;
	setp.ne.s32 	%p7, %r537, 0;
	add.s64 	%rd14, %rd14, 4;
	@%p7 bra 	$L__BB0_8;
$L__BB0_9:
	ret;

}
	// .globl	_Z23l2_register_brute_forcePKjj
.visible .entry _Z23l2_register_brute_forcePKjj(
	.param .u64 .ptr .align 1 _Z23l2_register_brute_forcePKjj_param_0,
	.param .u32 _Z23l2_register_brute_forcePKjj_param_1
)
{
	.reg .pred 	%p<8>;
	.reg .b32 	%r<539>;
	.reg .b64 	%rd<15>;

	ld.param.u64 	%rd7, [_Z23l2_register_brute_forcePKjj_param_0];
	ld.param.u32 	%r19, [_Z23l2_register_brute_forcePKjj_param_1];
	shl.b32 	%r20, %r19, 28;
	mov.u32 	%r21, %ctaid.x;
	shl.b32 	%r22, %r21, 5;
	xor.b32  	%r23, %r20, %r22;
	mov.u32 	%r24, %tid.x;
	xor.b32  	%r538, %r23, %r24;
	setp.eq.s32 	%p1, %r23, %r24;
	@%p1 bra 	$L__BB1_9;
	ld.const.u32 	%r2, [BLOCKS];
	setp.lt.s32 	%p2, %r2, 1;
	mov.b32 	%r536, 0;
	@%p2 bra 	$L__BB1_4;
	ld.const.u32 	%r3, [l2_feedback];
	neg.s32 	%r533, %r2;
	cvta.to.global.u64 	%rd13, %rd7;
	mov.b32 	%r536, 0;
	mov.u32 	%r534, %r538;
$L__BB1_3:
	and.b32  	%r27, %r3, %r534;
	popc.b32 	%r28, %r27;
	and.b32  	%r29, %r28, 1;
	shr.u32 	%r30, %r534, 30;
	and.b32  	%r31, %r30, 1;
	shl.b32 	%r32, %r534, 1;
	or.b32  	%r33, %r29, %r32;
	and.b32  	%r34, %r3, %r33;
	popc.b32 	%r35, %r34;
	and.b32  	%r36, %r35, 1;
	shr.u32 	%r37, %r534, 28;
	and.b32  	%r38, %r37, 2;
	or.b32  	%r39, %r38, %r31;
	shl.b32 	%r40, %r33, 1;
	or.b32  	%r41, %r36, %r40;
	and.b32  	%r42, %r3, %r41;
	popc.b32 	%r43, %r42;
	and.b32  	%r44, %r43, 1;
	shr.u32 	%r45, %r534, 26;
	and.b32  	%r46, %r45, 4;
	or.b32  	%r47, %r46, %r39;
	shl.b32 	%r48, %r41, 1;
	or.b32  	%r49, %r44, %r48;
	and.b32  	%r50, %r3, %r49;
	popc.b32 	%r51, %r50;
	and.b32  	%r52, %r51, 1;
	shr.u32 	%r53, %r534, 24;
	and.b32  	%r54, %r53, 8;
	or.b32  	%r55, %r54, %r47;
	shl.b32 	%r56, %r49, 1;
	or.b32  	%r57, %r52, %r56;
	and.b32  	%r58, %r3, %r57;
	popc.b32 	%r59, %r58;
	and.b32  	%r60, %r59, 1;
	shr.u32 	%r61, %r534, 22;
	and.b32  	%r62, %r61, 16;
	or.b32  	%r63, %r62, %r55;
	shl.b32 	%r64, %r57, 1;
	or.b32  	%r65, %r60, %r64;
	and.b32  	%r66, %r3, %r65;
	popc.b32 	%r67, %r66;
	and.b32  	%r68, %r67, 1;
	shr.u32 	%r69, %r534, 20;
	and.b32  	%r70, %r69, 32;
	or.b32  	%r71, %r70, %r63;
	shl.b32 	%r72, %r65, 1;
	or.b32  	%r73, %r68, %r72;
	and.b32  	%r74, %r3, %r73;
	popc.b32 	%r75, %r74;
	and.b32  	%r76, %r75, 1;
	shr.u32 	%r77, %r534, 18;
	and.b32  	%r78, %r77, 64;
	or.b32  	%r79, %r78, %r71;
	shl.b32 	%r80, %r73, 1;
	or.b32  	%r81, %r76, %r80;
	and.b32  	%r82, %r3, %r81;
	popc.b32 	%r83, %r82;
	and.b32  	%r84, %r83, 1;
	shr.u32 	%r85, %r534, 16;
	and.b32  	%r86, %r85, 128;
	add.s32 	%r87, %r86, %r79;
	shl.b32 	%r88, %r81, 1;
	or.b32  	%r89, %r84, %r88;
	and.b32  	%r90, %r3, %r89;
	popc.b32 	%r91, %r90;
	and.b32  	%r92, %r91, 1;
	shr.u32 	%r93, %r534, 14;
	and.b32  	%r94, %r93, 256;
	add.s32 	%r95, %r94, %r87;
	shl.b32 	%r96, %r89, 1;
	or.b32  	%r97, %r92, %r96;
	and.b32  	%r98, %r3, %r97;
	popc.b32 	%r99, %r98;
	and.b32  	%r100, %r99, 1;
	shr.u32 	%r101, %r534, 12;
	and.b32  	%r102, %r101, 512;
	add.s32 	%r103, %r102, %r95;
	shl.b32 	%r104, %r97, 1;
	or.b32  	%r105, %r100, %r104;
	and.b32  	%r106, %r3, %r105;
	popc.b32 	%r107, %r106;
	and.b32  	%r108, %r107, 1;
	shr.u32 	%r109, %r534, 10;
	and.b32  	%r110, %r109, 1024;
	add.s32 	%r111, %r110, %r103;
	shl.b32 	%r112, %r105, 1;
	or.b32  	%r113, %r108, %r112;
	and.b32  	%r114, %r3, %r113;
	popc.b32 	%r115, %r114;
	and.b32  	%r116, %r115, 1;
	shr.u32 	%r117, %r534, 8;
	and.b32  	%r118, %r117, 2048;
	add.s32 	%r119, %r118, %r111;
	shl.b32 	%r120, %r113, 1;
	or.b32  	%r121, %r116, %r120;
	and.b32  	%r122, %r3, %r121;
	popc.b32 	%r123, %r122;
	and.b32  	%r124, %r123, 1;
	shr.u32 	%r125, %r534, 6;
	and.b32  	%r126, %r125, 4096;
	add.s32 	%r127, %r126, %r119;
	shl.b32 	%r128, %r121, 1;
	or.b32  	%r129, %r124, %r128;
	and.b32  	%r130, %r3, %r129;
	popc.b32 	%r131, %r130;
	and.b32  	%r132, %r131, 1;
	shr.u32 	%r133, %r534, 4;
	and.b32  	%r134, %r133, 8192;
	add.s32 	%r135, %r134, %r127;
	shl.b32 	%r136, %r129, 1;
	or.b32  	%r137, %r132, %r136;
	and.b32  	%r138, %r3, %r137;
	popc.b32 	%r139, %r138;
	and.b32  	%r140, %r139, 1;
	shr.u32 	%r141, %r534, 2;
	and.b32  	%r142, %r141, 16384;
	add.s32 	%r143, %r142, %r135;
	shl.b32 	%r144, %r137, 1;
	or.b32  	%r145, %r140, %r144;
	and.b32  	%r146, %r3, %r145;
	popc.b32 	%r147, %r146;
	and.b32  	%r148, %r147, 1;
	and.b32  	%r149, %r534, 32768;
	add.s32 	%r150, %r149, %r143;
	shl.b32 	%r151, %r145, 1;
	or.b32  	%r152, %r148, %r151;
	and.b32  	%r153, %r3, %r152;
	popc.b32 	%r154, %r153;
	and.b32  	%r155, %r154, 1;
	shl.b32 	%r156, %r534, 2;
	and.b32  	%r157, %r156, 65536;
	add.s32 	%r158, %r157, %r150;
	shl.b32 	%r159, %r152, 1;
	or.b32  	%r160, %r155, %r159;
	and.b32  	%r161, %r3, %r160;
	popc.b32 	%r162, %r161;
	and.b32  	%r163, %r162, 1;
	shl.b32 	%r164, %r534, 4;
	and.b32  	%r165, %r164, 131072;
	add.s32 	%r166, %r165, %r158;
	shl.b32 	%r167, %r160, 1;
	or.b32  	%r168, %r163, %r167;
	and.b32  	%r169, %r3, %r168;
	popc.b32 	%r170, %r169;
	and.b32  	%r171, %r170, 1;
	shl.b32 	%r172, %r534, 6;
	and.b32  	%r173, %r172, 262144;
	add.s32 	%r174, %r173, %r166;
	shl.b32 	%r175, %r168, 1;
	or.b32  	%r176, %r171, %r175;
	and.b32  	%r177, %r3, %r176;
	popc.b32 	%r178, %r177;
	and.b32  	%r179, %r178, 1;
	shl.b32 	%r180, %r534, 8;
	and.b32  	%r181, %r180, 524288;
	add.s32 	%r182, %r181, %r174;
	shl.b32 	%r183, %r176, 1;
	or.b32  	%r184, %r179, %r183;
	and.b32  	%r185, %r3, %r184;
	popc.b32 	%r186, %r185;
	and.b32  	%r187, %r186, 1;
	shl.b32 	%r188, %r534, 10;
	and.b32  	%r189, %r188, 1048576;
	add.s32 	%r190, %r189, %r182;
	shl.b32 	%r191, %r184, 1;
	or.b32  	%r192, %r187, %r191;
	and.b32  	%r193, %r3, %r192;
	popc.b32 	%r194, %r193;
	and.b32  	%r195, %r194, 1;
	shl.b32 	%r196, %r534, 12;
	and.b32  	%r197, %r196, 2097152;
	add.s32 	%r198, %r197, %r190;
	shl.b32 	%r199, %r192, 1;
	or.b32  	%r200, %r195, %r199;
	and.b32  	%r201, %r3, %r200;
	popc.b32 	%r202, %r201;
	and.b32  	%r203, %r202, 1;
	shl.b32 	%r204, %r534, 14;
	and.b32  	%r205, %r204, 4194304;
	add.s32 	%r206, %r205, %r198;
	shl.b32 	%r207, %r200, 1;
	or.b32  	%r208, %r203, %r207;
	and.b32  	%r209, %r3, %r208;
	popc.b32 	%r210, %r209;
	and.b32  	%r211, %r210, 1;
	shl.b32 	%r212, %r534, 16;
	and.b32  	%r213, %r212, 8388608;
	add.s32 	%r214, %r213, %r206;
	shl.b32 	%r215, %r208, 1;
	or.b32  	%r216, %r211, %r215;
	and.b32  	%r217, %r3, %r216;
	popc.b32 	%r218, %r217;
	and.b32  	%r219, %r218, 1;
	shl.b32 	%r220, %r534, 18;
	and.b32  	%r221, %r220, 16777216;
	add.s32 	%r222, %r221, %r214;
	shl.b32 	%r223, %r216, 1;
	or.b32  	%r224, %r219, %r223;
	and.b32  	%r225, %r3, %r224;
	popc.b32 	%r226, %r225;
	and.b32  	%r227, %r226, 1;
	shl.b32 	%r228, %r534, 20;
	and.b32  	%r229, %r228, 33554432;
	add.s32 	%r230, %r229, %r222;
	shl.b32 	%r231, %r224, 1;
	or.b32  	%r232, %r227, %r231;
	and.b32  	%r233, %r3, %r232;
	popc.b32 	%r234, %r233;
	and.b32  	%r235, %r234, 1;
	shl.b32 	%r236, %r534, 22;
	and.b32  	%r237, %r236, 67108864;
	add.s32 	%r238, %r237, %r230;
	shl.b32 	%r239, %r232, 1;
	or.b32  	%r240, %r235, %r239;
	and.b32  	%r241, %r3, %r240;
	popc.b32 	%r242, %r241;
	and.b32  	%r243, %r242, 1;
	shl.b32 	%r244, %r534, 24;
	and.b32  	%r245, %r244, 134217728;
	add.s32 	%r246, %r245, %r238;
	shl.b32 	%r247, %r240, 1;
	or.b32  	%r248, %r243, %r247;
	and.b32  	%r249, %r3, %r248;
	popc.b32 	%r250, %r249;
	and.b32  	%r251, %r250, 1;
	shl.b32 	%r252, %r534, 26;
	and.b32  	%r253, %r252, 268435456;
	add.s32 	%r254, %r253, %r246;
	shl.b32 	%r255, %r248, 1;
	or.b32  	%r256, %r251, %r255;
	and.b32  	%r257, %r3, %r256;
	popc.b32 	%r258, %r257;
	and.b32  	%r259, %r258, 1;
	shl.b32 	%r260, %r534, 28;
	and.b32  	%r261, %r260, 536870912;
	add.s32 	%r262, %r261, %r254;
	shl.b32 	%r263, %r256, 1;
	or.b32  	%r264, %r259, %r263;
	and.b32  	%r265, %r3, %r264;
	popc.b32 	%r266, %r265;
	and.b32  	%r267, %r266, 1;
	and.b32  	%r268, %r263, 1073741824;
	add.s32 	%r269, %r268, %r262;
	shl.b32 	%r270, %r264, 1;
	or.b32  	%r271, %r267, %r270;
	and.b32  	%r272, %r3, %r271;
	popc.b32 	%r273, %r272;
	and.b32  	%r274, %r273, 1;
	shl.b32 	%r275, %r28, 31;
	add.s32 	%r276, %r275, %r269;
	shl.b32 	%r277, %r271, 1;
	or.b32  	%r534, %r274, %r277;
	ld.global.u32 	%r278, [%rd13];
	xor.b32  	%r279, %r278, %r276;
	popc.b32 	%r280, %r279;
	add.s32 	%r536, %r280, %r536;
	add.s32 	%r533, %r533, 1;
	setp.ne.s32 	%p3, %r533, 0;
	add.s64 	%rd13, %rd13, 4;
	@%p3 bra 	$L__BB1_3;
$L__BB1_4:
	ld.const.u32 	%r281, [C];
	setp.ge.u32 	%p4, %r536, %r281;
	@%p4 bra 	$L__BB1_9;
	atom.global.add.u32 	%r12, [l2_buffer_counter], 1;
	setp.gt.u32 	%p5, %r12, 23;
	@%p5 bra 	$L__BB1_9;
	setp.lt.s32 	%p6, %r2, 1;
	mul.wide.u32 	%rd8, %r12, 4;
	mov.u64 	%rd9, l2_buffer;
	add.s64 	%rd10, %rd9, %rd8;
	st.global.u32 	[%rd10], %r538;
	@%p6 bra 	$L__BB1_9;
	mul.wide.u32 	%rd11, %r12, 56;
	mov.u64 	%rd12, l2_gamma_buffer;
	add.s64 	%rd14, %rd12, %rd11;
	ld.const.u32 	%r13, [l2_feedback];
	neg.s32 	%r537, %r2;
$L__BB1_8:
	and.b32  	%r282, %r13, %r538;
	popc.b32 	%r283, %r282;
	and.b32  	%r284, %r283, 1;
	shr.u32 	%r285, %r538, 30;
	and.b32  	%r286, %r285, 1;
	shl.b32 	%r287, %r538, 1;
	or.b32  	%r288, %r284, %r287;
	and.b32  	%r289, %r13, %r288;
	popc.b32 	%r290, %r289;
	and.b32  	%r291, %r290, 1;
	shr.u32 	%r292, %r538, 28;
	and.b32  	%r293, %r292, 2;
	or.b32  	%r294, %r293, %r286;
	shl.b32 	%r295, %r288, 1;
	or.b32  	%r296, %r291, %r295;
	and.b32  	%r297, %r13, %r296;
	popc.b32 	%r298, %r297;
	and.b32  	%r299, %r298, 1;
	shr.u32 	%r300, %r538, 26;
	and.b32  	%r301, %r300, 4;
	or.b32  	%r302, %r301, %r294;
	shl.b32 	%r303, %r296, 1;
	or.b32  	%r304, %r299, %r303;
	and.b32  	%r305, %r13, %r304;
	popc.b32 	%r306, %r305;
	and.b32  	%r307, %r306, 1;
	shr.u32 	%r308, %r538, 24;
	and.b32  	%r309, %r308, 8;
	or.b32  	%r310, %r309, %r302;
	shl.b32 	%r311, %r304, 1;
	or.b32  	%r312, %r307, %r311;
	and.b32  	%r313, %r13, %r312;
	popc.b32 	%r314, %r313;
	and.b32  	%r315, %r314, 1;
	shr.u32 	%r316, %r538, 22;
	and.b32  	%r317, %r316, 16;
	or.b32  	%r318, %r317, %r310;
	shl.b32 	%r319, %r312, 1;
	or.b32  	%r320, %r315, %r319;
	and.b32  	%r321, %r13, %r320;
	popc.b32 	%r322, %r321;
	and.b32  	%r323, %r322, 1;
	shr.u32 	%r324, %r538, 20;
	and.b32  	%r325, %r324, 32;
	or.b32  	%r326, %r325, %r318;
	shl.b32 	%r327, %r320, 1;
	or.b32  	%r328, %r323, %r327;
	and.b32  	%r329, %r13, %r328;
	popc.b32 	%r330, %r329;
	and.b32  	%r331, %r330, 1;
	shr.u32 	%r332, %r538, 18;
	and.b32  	%r333, %r332, 64;
	or.b32  	%r334, %r333, %r326;
	shl.b32 	%r335, %r328, 1;
	or.b32  	%r336, %r331, %r335;
	and.b32  	%r337, %r13, %r336;
	popc.b32 	%r338, %r337;
	and.b32  	%r339, %r338, 1;
	shr.u32 	%r340, %r538, 16;
	and.b32  	%r341, %r340, 128;
	add.s32 	%r342, %r341, %r334;
	shl.b32 	%r343, %r336, 1;
	or.b32  	%r344, %r339, %r343;
	and.b32  	%r345, %r13, %r344;
	popc.b32 	%r346, %r345;
	and.b32  	%r347, %r346, 1;
	shr.u32 	%r348, %r538, 14;
	and.b32  	%r349, %r348, 256;
	add.s32 	%r350, %r349, %r342;
	shl.b32 	%r351, %r344, 1;
	or.b32  	%r352, %r347, %r351;
	and.b32  	%r353, %r13, %r352;
	popc.b32 	%r354, %r353;
	and.b32  	%r355, %r354, 1;
	shr.u32 	%r356, %r538, 12;
	and.b32  	%r357, %r356, 512;
	add.s32 	%r358, %r357, %r350;
	shl.b32 	%r359, %r352, 1;
	or.b32  	%r360, %r355, %r359;
	and.b32  	%r361, %r13, %r360;
	popc.b32 	%r362, %r361;
	and.b32  	%r363, %r362, 1;
	shr.u32 	%r364, %r538, 10;
	and.b32  	%r365, %r364, 1024;
	add.s32 	%r366, %r365, %r358;
	shl.b32 	%r367, %r360, 1;
	or.b32  	%r368, %r363, %r367;
	and.b32  	%r369, %r13, %r368;
	popc.b32 	%r370, %r369;
	and.b32  	%r371, %r370, 1;
	shr.u32 	%r372, %r538, 8;
	and.b32  	%r373, %r372, 2048;
	add.s32 	%r374, %r373, %r366;
	shl.b32 	%r375, %r368, 1;
	or.b32  	%r376, %r371, %r375;
	and.b32  	%r377, %r13, %r376;
	popc.b32 	%r378, %r377;
	and.b32  	%r379, %r378, 1;
	shr.u32 	%r380, %r538, 6;
	and.b32  	%r381, %r380, 4096;
	add.s32 	%r382, %r381, %r374;
	shl.b32 	%r383, %r376, 1;
	or.b32  	%r384, %r379, %r383;
	and.b32  	%r385, %r13, %r384;
	popc.b32 	%r386, %r385;
	and.b32  	%r387, %r386, 1;
	shr.u32 	%r388, %r538, 4;
	and.b32  	%r389, %r388, 8192;
	add.s32 	%r390, %r389, %r382;
	shl.b32 	%r391, %r384, 1;
	or.b32  	%r392, %r387, %r391;
	and.b32  	%r393, %r13, %r392;
	popc.b32 	%r394, %r393;
	and.b32  	%r395, %r394, 1;
	shr.u32 	%r396, %r538, 2;
	and.b32  	%r397, %r396, 16384;
	add.s32 	%r398, %r397, %r390;
	shl.b32 	%r399, %r392, 1;
	or.b32  	%r400, %r395, %r399;
	and.b32  	%r401, %r13, %r400;
	popc.b32 	%r402, %r401;
	and.b32  	%r403, %r402, 1;
	and.b32  	%r404, %r538, 32768;
	add.s32 	%r405, %r404, %r398;
	shl.b32 	%r406, %r400, 1;
	or.b32  	%r407, %r403, %r406;
	and.b32  	%r408, %r13, %r407;
	popc.b32 	%r409, %r408;
	and.b32  	%r410, %r409, 1;
	shl.b32 	%r411, %r538, 2;
	and.b32  	%r412, %r411, 65536;
	add.s32 	%r413, %r412, %r405;
	shl.b32 	%r414, %r407, 1;
	or.b32  	%r415, %r410, %r414;
	and.b32  	%r416, %r13, %r415;
	popc.b32 	%r417, %r416;
	and.b32  	%r418, %r417, 1;
	shl.b32 	%r419, %r538, 4;
	and.b32  	%r420, %r419, 131072;
	add.s32 	%r421, %r420, %r413;
	shl.b32 	%r422, %r415, 1;
	or.b32  	%r423, %r418, %r422;
	and.b32  	%r424, %r13, %r423;
	popc.b32 	%r425, %r424;
	and.b32  	%r426, %r425, 1;
	shl.b32 	%r427, %r538, 6;
	and.b32  	%r428, %r427, 262144;
	add.s32 	%r429, %r428, %r421;
	shl.b32 	%r430, %r423, 1;
	or.b32  	%r431, %r426, %r430;
	and.b32  	%r432, %r13, %r431;
	popc.b32 	%r433, %r432;
	and.b32  	%r434, %r433, 1;
	shl.b32 	%r435, %r538, 8;
	and.b32  	%r436, %r435, 524288;
	add.s32 	%r437, %r436, %r429;
	shl.b32 	%r438, %r431, 1;
	or.b32  	%r439, %r434, %r438;
	and.b32  	%r440, %r13, %r439;
	popc.b32 	%r441, %r440;
	and.b32  	%r442, %r441, 1;
	shl.b32 	%r443, %r538, 10;
	and.b32  	%r444, %r443, 1048576;
	add.s32 	%r445, %r444, %r437;
	shl.b32 	%r446, %r439, 1;
	or.b32  	%r447, %r442, %r446;
	and.b32  	%r448, %r13, %r447;
	popc.b32 	%r449, %r448;
	and.b32  	%r450, %r449, 1;
	shl.b32 	%r451, %r538, 12;
	and.b32  	%r452, %r451, 2097152;
	add.s32 	%r453, %r452, %r445;
	shl.b32 	%r454, %r447, 1;
	or.b32  	%r455, %r450, %r454;
	and.b32  	%r456, %r13, %r455;
	popc.b32 	%r457, %r456;
	and.b32  	%r458, %r457, 1;
	shl.b32 	%r459, %r538, 14;
	and.b32  	%r460, %r459, 4194304;
	add.s32 	%r461, %r460, %r453;
	shl.b32 	%r462, %r455, 1;
	or.b32  	%r463, %r458, %r462;
	and.b32  	%r464, %r13, %r463;
	popc.b32 	%r465, %r464;
	and.b32  	%r466, %r465, 1;
	shl.b32 	%r467, %r538, 16;
	and.b32  	%r468, %r467, 8388608;
	add.s32 	%r469, %r468, %r461;
	shl.b32 	%r470, %r463, 1;
	or.b32  	%r471, %r466, %r470;
	and.b32  	%r472, %r13, %r471;
	popc.b32 	%r473, %r472;
	and.b32  	%r474, %r473, 1;
	shl.b32 	%r475, %r538, 18;
	and.b32  	%r476, %r475, 16777216;
	add.s32 	%r477, %r476, %r469;
	shl.b32 	%r478, %r471, 1;
	or.b32  	%r479, %r474, %r478;
	and.b32  	%r480, %r13, %r479;
	popc.b32 	%r481, %r480;
	and.b32  	%r482, %r481, 1;
	shl.b32 	%r483, %r538, 20;
	and.b32  	%r484, %r483, 33554432;
	add.s32 	%r485, %r484, %r477;
	shl.b32 	%r486, %r479, 1;
	or.b32  	%r487, %r482, %r486;
	and.b32  	%r488, %r13, %r487;
	popc.b32 	%r489, %r488;
	and.b32  	%r490, %r489, 1;
	shl.b32 	%r491, %r538, 22;
	and.b32  	%r492, %r491, 67108864;
	add.s32 	%r493, %r492, %r485;
	shl.b32 	%r494, %r487, 1;
	or.b32  	%r495, %r490, %r494;
	and.b32  	%r496, %r13, %r495;
	popc.b32 	%r497, %r496;
	and.b32  	%r498, %r497, 1;
	shl.b32 	%r499, %r538, 24;
	and.b32  	%r500, %r499, 134217728;
	add.s32 	%r501, %r500, %r493;
	shl.b32 	%r502, %r495, 1;
	or.b32  	%r503, %r498, %r502;
	and.b32  	%r504, %r13, %r503;
	popc.b32 	%r505, %r504;
	and.b32  	%r506, %r505, 1;
	shl.b32 	%r507, %r538, 26;
	and.b32  	%r508, %r507, 268435456;
	add.s32 	%r509, %r508, %r501;
	shl.b32 	%r510, %r503, 1;
	or.b32  	%r511, %r506, %r510;
	and.b32  	%r512, %r13, %r511;
	popc.b32 	%r513, %r512;
	and.b32  	%r514, %r513, 1;
	shl.b32 	%r515, %r538, 28;
	and.b32  	%r516, %r515, 536870912;
	add.s32 	%r517, %r516, %r509;
	shl.b32 	%r518, %r511, 1;
	or.b32  	%r519, %r514, %r518;
	and.b32  	%r520, %r13, %r519;
	popc.b32 	%r521, %r520;
	and.b32  	%r522, %r521, 1;
	and.b32  	%r523, %r518, 1073741824;
	add.s32 	%r524, %r523, %r517;
	shl.b32 	%r525, %r519, 1;
	or.b32  	%r526, %r522, %r525;
	and.b32  	%r527, %r13, %r526;
	popc.b32 	%r528, %r527;
	and.b32  	%r529, %r528, 1;
	shl.b32 	%r530, %r283, 31;
	add.s32 	%r531, %r530, %r524;
	shl.b32 	%r532, %r526, 1;
	or.b32  	%r538, %r529, %r532;
	st.global.u32 	[%rd14], %r531;
	add.s32 	%r537, %r537, 1;
	setp.ne.s32 	%p7, %r537, 0;
	add.s64 	%rd14, %rd14, 4;
	@%p7 bra 	$L__BB1_8;
$L__BB1_9:
	ret;

}
	// .globl	_Z23l3_register_brute_forcePKjjjj
.visible .entry _Z23l3_register_brute_forcePKjjjj(
	.param .u64 .ptr .align 1 _Z23l3_register_brute_forcePKjjjj_param_0,
	.param .u32 _Z23l3_register_brute_forcePKjjjj_param_1,
	.param .u32 _Z23l3_register_brute_forcePKjjjj_param_2,
	.param .u32 _Z23l3_register_brute_forcePKjjjj_param_3
)
{
	.reg .pred 	%p<6>;
	.reg .b32 	%r<263>;
	.reg .b64 	%rd<16>;

	ld.param.u64 	%rd4, [_Z23l3_register_brute_forcePKjjjj_param_0];
	ld.param.u32 	%r10, [_Z23l3_register_brute_forcePKjjjj_param_1];
	ld.param.u32 	%r11, [_Z23l3_register_brute_forcePKjjjj_param_2];
	ld.param.u32 	%r12, [_Z23l3_register_brute_forcePKjjjj_param_3];
	shl.b32 	%r13, %r12, 28;
	mov.u32 	%r14, %ctaid.x;
	shl.b32 	%r15, %r14, 5;
	xor.b32  	%r16, %r13, %r15;
	mov.u32 	%r17, %tid.x;
	xor.b32  	%r1, %r16, %r17;
	setp.eq.s32 	%p1, %r16, %r17;
	@%p1 bra 	$L__BB2_7;
	ld.const.u32 	%r2, [BLOCKS];
	setp.lt.s32 	%p2, %r2, 1;
	@%p2 bra 	$L__BB2_5;
	ld.const.u32 	%r3, [l3_feedback];
	mul.wide.u32 	%rd5, %r10, 56;
	mov.u64 	%rd6, l1_gamma_buffer;
	add.s64 	%rd1, %rd6, %rd5;
	mul.wide.u32 	%rd7, %r11, 56;
	mov.u64 	%rd8, l2_gamma_buffer;
	add.s64 	%rd2, %rd8, %rd7;
	cvta.to.global.u64 	%rd3, %rd4;
	mov.b32 	%r261, 0;
	mov.u32 	%r262, %r1;
	bra.uni 	$L__BB2_4;
$L__BB2_3:
	add.s32 	%r261, %r261, 1;
	setp.eq.s32 	%p4, %r261, %r2;
	shl.b32 	%r257, %r8, 1;
	and.b32  	%r258, %r3, %r8;
	popc.b32 	%r259, %r258;
	and.b32  	%r260, %r259, 1;
	or.b32  	%r262, %r260, %r257;
	@%p4 bra 	$L__BB2_5;
$L__BB2_4:
	and.b32  	%r19, %r3, %r262;
	popc.b32 	%r20, %r19;
	and.b32  	%r21, %r20, 1;
	shr.u32 	%r22, %r262, 31;
	shl.b32 	%r23, %r262, 1;
	or.b32  	%r24, %r21, %r23;
	and.b32  	%r25, %r3, %r24;
	popc.b32 	%r26, %r25;
	and.b32  	%r27, %r26, 1;
	shr.u32 	%r28, %r262, 29;
	and.b32  	%r29, %r28, 2;
	or.b32  	%r30, %r29, %r22;
	shl.b32 	%r31, %r24, 1;
	or.b32  	%r32, %r27, %r31;
	and.b32  	%r33, %r3, %r32;
	popc.b32 	%r34, %r33;
	and.b32  	%r35, %r34, 1;
	shr.u32 	%r36, %r262, 27;
	and.b32  	%r37, %r36, 4;
	or.b32  	%r38, %r37, %r30;
	shl.b32 	%r39, %r32, 1;
	or.b32  	%r40, %r35, %r39;
	and.b32  	%r41, %r3, %r40;
	popc.b32 	%r42, %r41;
	and.b32  	%r43, %r42, 1;
	shr.u32 	%r44, %r262, 25;
	and.b32  	%r45, %r44, 8;
	or.b32  	%r46, %r45, %r38;
	shl.b32 	%r47, %r40, 1;
	or.b32  	%r48, %r43, %r47;
	and.b32  	%r49, %r3, %r48;
	popc.b32 	%r50, %r49;
	and.b32  	%r51, %r50, 1;
	shr.u32 	%r52, %r262, 23;
	and.b32  	%r53, %r52, 16;
	or.b32  	%r54, %r53, %r46;
	shl.b32 	%r55, %r48, 1;
	or.b32  	%r56, %r51, %r55;
	and.b32  	%r57, %r3, %r56;
	popc.b32 	%r58, %r57;
	and.b32  	%r59, %r58, 1;
	shr.u32 	%r60, %r262, 21;
	and.b32  	%r61, %r60, 32;
	or.b32  	%r62, %r61, %r54;
	shl.b32 	%r63, %r56, 1;
	or.b32  	%r64, %r59, %r63;
	and.b32  	%r65, %r3, %r64;
	popc.b32 	%r66, %r65;
	and.b32  	%r67, %r66, 1;
	shr.u32 	%r68, %r262, 19;
	and.b32  	%r69, %r68, 64;
	or.b32  	%r70, %r69, %r62;
	shl.b32 	%r71, %r64, 1;
	or.b32  	%r72, %r67, %r71;
	and.b32  	%r73, %r3, %r72;
	popc.b32 	%r74, %r73;
	and.b32  	%r75, %r74, 1;
	shr.u32 	%r76, %r262, 17;
	and.b32  	%r77, %r76, 128;
	add.s32 	%r78, %r77, %r70;
	shl.b32 	%r79, %r72, 1;
	or.b32  	%r80, %r75, %r79;
	and.b32  	%r81, %r3, %r80;
	popc.b32 	%r82, %r81;
	and.b32  	%r83, %r82, 1;
	shr.u32 	%r84, %r262, 15;
	and.b32  	%r85, %r84, 256;
	add.s32 	%r86, %r85, %r78;
	shl.b32 	%r87, %r80, 1;
	or.b32  	%r88, %r83, %r87;
	and.b32  	%r89, %r3, %r88;
	popc.b32 	%r90, %r89;
	and.b32  	%r91, %r90, 1;
	shr.u32 	%r92, %r262, 13;
	and.b32  	%r93, %r92, 512;
	add.s32 	%r94, %r93, %r86;
	shl.b32 	%r95, %r88, 1;
	or.b32  	%r96, %r91, %r95;
	and.b32  	%r97, %r3, %r96;
	popc.b32 	%r98, %r97;
	and.b32  	%r99, %r98, 1;
	shr.u32 	%r100, %r262, 11;
	and.b32  	%r101, %r100, 1024;
	add.s32 	%r102, %r101, %r94;
	shl.b32 	%r103, %r96, 1;
	or.b32  	%r104, %r99, %r103;
	and.b32  	%r105, %r3, %r104;
	popc.b32 	%r106, %r105;
	and.b32  	%r107, %r106, 1;
	shr.u32 	%r108, %r262, 9;
	and.b32  	%r109, %r108, 2048;
	add.s32 	%r110, %r109, %r102;
	shl.b32 	%r111, %r104, 1;
	or.b32  	%r112, %r107, %r111;
	and.b32  	%r113, %r3, %r112;
	popc.b32 	%r114, %r113;
	and.b32  	%r115, %r114, 1;
	shr.u32 	%r116, %r262, 7;
	and.b32  	%r117, %r116, 4096;
	add.s32 	%r118, %r117, %r110;
	shl.b32 	%r119, %r112, 1;
	or.b32  	%r120, %r115, %r119;
	and.b32  	%r121, %r3, %r120;
	popc.b32 	%r122, %r121;
	and.b32  	%r123, %r122, 1;
	shr.u32 	%r124, %r262, 5;
	and.b32  	%r125, %r124, 8192;
	add.s32 	%r126, %r125, %r118;
	shl.b32 	%r127, %r120, 1;
	or.b32  	%r128, %r123, %r127;
	and.b32  	%r129, %r3, %r128;
	popc.b32 	%r130, %r129;
	and.b32  	%r131, %r130, 1;
	shr.u32 	%r132, %r262, 3;
	and.b32  	%r133, %r132, 16384;
	add.s32 	%r134, %r133, %r126;
	shl.b32 	%r135, %r128, 1;
	or.b32  	%r136, %r131, %r135;
	and.b32  	%r137, %r3, %r136;
	popc.b32 	%r138, %r137;
	and.b32  	%r139, %r138, 1;
	shr.u32 	%r140, %r262, 1;
	and.b32  	%r141, %r140, 32768;
	add.s32 	%r142, %r141, %r134;
	shl.b32 	%r143, %r136, 1;
	or.b32  	%r144, %r139, %r143;
	and.b32  	%r145, %r3, %r144;
	popc.b32 	%r146, %r145;
	and.b32  	%r147, %r146, 1;
	and.b32  	%r148, %r24, 65536;
	add.s32 	%r149, %r148, %r142;
	shl.b32 	%r150, %r144, 1;
	or.b32  	%r151, %r147, %r150;
	and.b32  	%r152, %r3, %r151;
	popc.b32 	%r153, %r152;
	and.b32  	%r154, %r153, 1;
	and.b32  	%r155, %r40, 131072;
	add.s32 	%r156, %r155, %r149;
	shl.b32 	%r157, %r151, 1;
	or.b32  	%r158, %r154, %r157;
	and.b32  	%r159, %r3, %r158;
	popc.b32 	%r160, %r159;
	and.b32  	%r161, %r160, 1;
	and.b32  	%r162, %r56, 262144;
	add.s32 	%r163, %r162, %r156;
	shl.b32 	%r164, %r158, 1;
	or.b32  	%r165, %r161, %r164;
	and.b32  	%r166, %r3, %r165;
	popc.b32 	%r167, %r166;
	and.b32  	%r168, %r167, 1;
	and.b32  	%r169, %r72, 524288;
	add.s32 	%r170, %r169, %r163;
	shl.b32 	%r171, %r165, 1;
	or.b32  	%r172, %r168, %r171;
	and.b32  	%r173, %r3, %r172;
	popc.b32 	%r174, %r173;
	and.b32  	%r175, %r174, 1;
	and.b32  	%r176, %r88, 1048576;
	add.s32 	%r177, %r176, %r170;
	shl.b32 	%r178, %r172, 1;
	or.b32  	%r179, %r175, %r178;
	and.b32  	%r180, %r3, %r179;
	popc.b32 	%r181, %r180;
	and.b32  	%r182, %r181, 1;
	and.b32  	%r183, %r104, 2097152;
	add.s32 	%r184, %r183, %r177;
	shl.b32 	%r185, %r179, 1;
	or.b32  	%r186, %r182, %r185;
	and.b32  	%r187, %r3, %r186;
	popc.b32 	%r188, %r187;
	and.b32  	%r189, %r188, 1;
	and.b32  	%r190, %r120, 4194304;
	add.s32 	%r191, %r190, %r184;
	shl.b32 	%r192, %r186, 1;
	or.b32  	%r193, %r189, %r192;
	and.b32  	%r194, %r3, %r193;
	popc.b32 	%r195, %r194;
	and.b32  	%r196, %r195, 1;
	and.b32  	%r197, %r136, 8388608;
	add.s32 	%r198, %r197, %r191;
	shl.b32 	%r199, %r193, 1;
	or.b32  	%r200, %r196, %r199;
	and.b32  	%r201, %r3, %r200;
	popc.b32 	%r202, %r201;
	and.b32  	%r203, %r202, 1;
	and.b32  	%r204, %r151, 16777216;
	add.s32 	%r205, %r204, %r198;
	shl.b32 	%r206, %r200, 1;
	or.b32  	%r207, %r203, %r206;
	and.b32  	%r208, %r3, %r207;
	popc.b32 	%r209, %r208;
	and.b32  	%r210, %r209, 1;
	and.b32  	%r211, %r165, 33554432;
	add.s32 	%r212, %r211, %r205;
	shl.b32 	%r213, %r207, 1;
	or.b32  	%r214, %r210, %r213;
	and.b32  	%r215, %r3, %r214;
	popc.b32 	%r216, %r215;
	and.b32  	%r217, %r216, 1;
	and.b32  	%r218, %r179, 67108864;
	add.s32 	%r219, %r218, %r212;
	shl.b32 	%r220, %r214, 1;
	or.b32  	%r221, %r217, %r220;
	and.b32  	%r222, %r3, %r221;
	popc.b32 	%r223, %r222;
	and.b32  	%r224, %r223, 1;
	and.b32  	%r225, %r193, 134217728;
	add.s32 	%r226, %r225, %r219;
	shl.b32 	%r227, %r221, 1;
	or.b32  	%r228, %r224, %r227;
	and.b32  	%r229, %r3, %r228;
	popc.b32 	%r230, %r229;
	and.b32  	%r231, %r230, 1;
	and.b32  	%r232, %r207, 268435456;
	add.s32 	%r233, %r232, %r226;
	shl.b32 	%r234, %r228, 1;
	or.b32  	%r235, %r231, %r234;
	and.b32  	%r236, %r3, %r235;
	popc.b32 	%r237, %r236;
	and.b32  	%r238, %r237, 1;
	and.b32  	%r239, %r221, 536870912;
	add.s32 	%r240, %r239, %r233;
	shl.b32 	%r241, %r235, 1;
	or.b32  	%r242, %r238, %r241;
	and.b32  	%r243, %r3, %r242;
	popc.b32 	%r244, %r243;
	and.b32  	%r245, %r244, 1;
	and.b32  	%r246, %r234, 1073741824;
	add.s32 	%r247, %r246, %r240;
	shl.b32 	%r248, %r242, 1;
	or.b32  	%r8, %r245, %r248;
	and.b32  	%r249, %r248, -2147483648;
	add.s32 	%r250, %r249, %r247;
	mul.wide.u32 	%rd9, %r261, 4;
	add.s64 	%rd10, %rd1, %rd9;
	ld.global.u32 	%r251, [%rd10];
	add.s64 	%rd11, %rd2, %rd9;
	ld.global.u32 	%r252, [%rd11];
	xor.b32  	%r253, %r252, %r251;
	and.b32  	%r254, %r253, %r250;
	xor.b32  	%r255, %r254, %r252;
	add.s64 	%rd12, %rd3, %rd9;
	ld.global.u32 	%r256, [%rd12];
	setp.eq.s32 	%p3, %r255, %r256;
	@%p3 bra 	$L__BB2_3;
	bra.uni 	$L__BB2_7;
$L__BB2_5:
	atom.global.add.u32 	%r9, [l3_buffer_counter], 1;
	setp.gt.u32 	%p5, %r9, 15;
	@%p5 bra 	$L__BB2_7;
	mul.wide.u32 	%rd13, %r9, 4;
	mov.u64 	%rd14, l3_buffer;
	add.s64 	%rd15, %rd14, %rd13;
	st.global.u32 	[%rd15], %r1;
$L__BB2_7:
	ret;

}


// ===== COMPILED SASS (sm_100) =====

	.target	sm_100

	.elftype	@"ET_EXEC"


//--------------------- .note.nv.tkinfo           --------------------------
	.section	.note.nv.tkinfo,"",@"SHT_NOTE"
	.sectionflags	@"SHF_NOTE_NV_TKINFO"
	.tkinfo
        /*0018*/ 	.word	0x00000002
        /*0030*/ 	.string	""
        /*0030*/ 	.string	"ptxas"
        /*0030*/ 	.string	"Cuda compilation tools, release 13.0, V13.0.88"
        /*0030*/ 	.string	"Build cuda_13.0.r13.0/compiler.36424714_0"
        /*0030*/ 	.string	"-arch sm_100 -m 64 "



//--------------------- .note.nv.cuinfo           --------------------------
	.section	.note.nv.cuinfo,"",@"SHT_NOTE"
	.sectionflags	@"SHF_NOTE_NV_CUINFO"
        /*0018*/ 	.short	0x0002
        /*001a*/ 	.short	0x0064
        /*001c*/ 	.short	0x0082
	.zero		2


//--------------------- .nv.info                  --------------------------
	.section	.nv.info,"",@"SHT_CUDA_INFO"
	.align	4


	//----- nvinfo : EIATTR_REGCOUNT
	.align		4
        /*0000*/ 	.byte	0x04, 0x2f
        /*0002*/ 	.short	(.L_15 - .L_14)
	.align		4
.L_14:
        /*0004*/ 	.word	index@(_Z23l1_register_brute_forcePKjj)
        /*0008*/ 	.word	0x00000014


	//----- nvinfo : EIATTR_FRAME_SIZE
	.align		4
.L_15:
        /*000c*/ 	.byte	0x04, 0x11
        /*000e*/ 	.short	(.L_17 - .L_16)
	.align		4
.L_16:
        /*0010*/ 	.word	index@(_Z23l1_register_brute_forcePKjj)
        /*0014*/ 	.word	0x00000000


	//----- nvinfo : EIATTR_REGCOUNT
	.align		4
.L_17:
        /*0018*/ 	.byte	0x04, 0x2f
        /*001a*/ 	.short	(.L_19 - .L_18)
	.align		4
.L_18:
        /*001c*/ 	.word	index@(_Z23l2_register_brute_forcePKjj)
        /*0020*/ 	.word	0x00000012


	//----- nvinfo : EIATTR_FRAME_SIZE
	.align		4
.L_19:
        /*0024*/ 	.byte	0x04, 0x11
        /*0026*/ 	.short	(.L_21 - .L_20)
	.align		4
.L_20:
        /*0028*/ 	.word	index@(_Z23l2_register_brute_forcePKjj)
        /*002c*/ 	.word	0x00000000


	//----- nvinfo : EIATTR_REGCOUNT
	.align		4
.L_21:
        /*0030*/ 	.byte	0x04, 0x2f
        /*0032*/ 	.short	(.L_23 - .L_22)
	.align		4
.L_22:
        /*0034*/ 	.word	index@(_Z23l3_register_brute_forcePKjjjj)
        /*0038*/ 	.word	0x00000020


	//----- nvinfo : EIATTR_FRAME_SIZE
	.align		4
.L_23:
        /*003c*/ 	.byte	0x04, 0x11
        /*003e*/ 	.short	(.L_25 - .L_24)
	.align		4
.L_24:
        /*0040*/ 	.word	index@(_Z23l3_register_brute_forcePKjjjj)
        /*0044*/ 	.word	0x00000000


	//----- nvinfo : EIATTR_MIN_STACK_SIZE
	.align		4
.L_25:
        /*0048*/ 	.byte	0x04, 0x12
        /*004a*/ 	.short	(.L_27 - .L_26)
	.align		4
.L_26:
        /*004c*/ 	.word	index@(_Z23l3_register_brute_forcePKjjjj)
        /*0050*/ 	.word	0x00000000


	//----- nvinfo : EIATTR_MIN_STACK_SIZE
	.align		4
.L_27:
        /*0054*/ 	.byte	0x04, 0x12
        /*0056*/ 	.short	(.L_29 - .L_28)
	.align		4
.L_28:
        /*0058*/ 	.word	index@(_Z23l2_register_brute_forcePKjj)
        /*005c*/ 	.word	0x00000000


	//----- nvinfo : EIATTR_MIN_STACK_SIZE
	.align		4
.L_29:
        /*0060*/ 	.byte	0x04, 0x12
        /*0062*/ 	.short	(.L_31 - .L_30)
	.align		4
.L_30:
        /*0064*/ 	.word	index@(_Z23l1_register_brute_forcePKjj)
        /*0068*/ 	.word	0x00000000
.L_31:


//--------------------- .nv.compat                --------------------------
	.section	.nv.compat,"",@"SHT_CUDA_COMPAT_INFO"
	.align	4
        /*0000*/ 	.byte	0x02, 0x09, 0x00, 0x00, 0x02, 0x02, 0x01, 0x00, 0x02, 0x05, 0x05, 0x00, 0x03, 0x07, 0x01, 0x01
        /*0010*/ 	.byte	0x02, 0x03, 0x00, 0x00, 0x02, 0x06, 0x01, 0x00, 0x04, 0x0b, 0x08, 0x00, 0x09, 0x00, 0x00, 0x00
        /*0020*/ 	.byte	0x00, 0x00, 0x00, 0x00


//--------------------- .nv.info._Z23l3_register_brute_forcePKjjjj --------------------------
	.section	.nv.info._Z23l3_register_brute_forcePKjjjj,"",@"SHT_CUDA_INFO"
	.sectionflags	@""
	.align	4


	//----- nvinfo : EIATTR_CUDA_API_VERSION
	.align		4
        /*0000*/ 	.byte	0x04, 0x37
        /*0002*/ 	.short	(.L_33 - .L_32)
.L_32:
        /*0004*/ 	.word	0x00000082


	//----- nvinfo : EIATTR_KPARAM_INFO
	.align		4
.L_33:
        /*0008*/ 	.byte	0x04, 0x17
        /*000a*/ 	.short	(.L_35 - .L_34)
.L_34:
        /*000c*/ 	.word	0x00000000
        /*0010*/ 	.short	0x0003
        /*0012*/ 	.short	0x0010
        /*0014*/ 	.byte	0x00, 0xf0, 0x11, 0x00


	//----- nvinfo : EIATTR_KPARAM_INFO
	.align		4
.L_35:
        /*0018*/ 	.byte	0x04, 0x17
        /*001a*/ 	.short	(.L_37 - .L_36)
.L_36:
        /*001c*/ 	.word	0x00000000
        /*0020*/ 	.short	0x0002
        /*0022*/ 	.short	0x000c
        /*0024*/ 	.byte	0x00, 0xf0, 0x11, 0x00


	//----- nvinfo : EIATTR_KPARAM_INFO
	.align		4
.L_37:
        /*0028*/ 	.byte	0x04, 0x17
        /*002a*/ 	.short	(.L_39 - .L_38)
.L_38:
        /*002c*/ 	.word	0x00000000
        /*0030*/ 	.short	0x0001
        /*0032*/ 	.short	0x0008
        /*0034*/ 	.byte	0x00, 0xf0, 0x11, 0x00


	//----- nvinfo : EIATTR_KPARAM_INFO
	.align		4
.L_39:
        /*0038*/ 	.byte	0x04, 0x17
        /*003a*/ 	.short	(.L_41 - .L_40)
.L_40:
        /*003c*/ 	.word	0x00000000
        /*0040*/ 	.short	0x0000
        /*0042*/ 	.short	0x0000
        /*0044*/ 	.byte	0x00, 0xf5, 0x21, 0x00


	//----- nvinfo : EIATTR_SPARSE_MMA_MASK
	.align		4
.L_41:
        /*0048*/ 	.byte	0x03, 0x50
        /*004a*/ 	.short	0x0000


	//----- nvinfo : EIATTR_MAXREG_COUNT
	.align		4
        /*004c*/ 	.byte	0x03, 0x1b
        /*004e*/ 	.short	0x00ff


	//----- nvinfo : EIATTR_MERCURY_ISA_VERSION
	.align		4
        /*0050*/ 	.byte	0x03, 0x5f
        /*0052*/ 	.short	0x0101


	//----- nvinfo : EIATTR_INT_WARP_WIDE_INSTR_OFFSETS
	.align		4
        /*0054*/ 	.byte	0x04, 0x31
        /*0056*/ 	.short	(.L_43 - .L_42)


	//   ....[0]....
.L_42:
        /*0058*/ 	.word	0x00000e30


	//   ....[1]....
        /*005c*/ 	.word	0x00000ec0


	//----- nvinfo : EIATTR_VRC_CTA_INIT_COUNT
	.align		4
.L_43:
        /*0060*/ 	.byte	0x02, 0x4a
	.zero		1
	.zero		1


	//----- nvinfo : EIATTR_EXIT_INSTR_OFFSETS
	.align		4
        /*0064*/ 	.byte	0x04, 0x1c
        /*0066*/ 	.short	(.L_45 - .L_44)


	//   ....[0]....
.L_44:
        /*0068*/ 	.word	0x00000090


	//   ....[1]....
        /*006c*/ 	.word	0x00000dc0


	//   ....[2]....
        /*0070*/ 	.word	0x00000ef0


	//   ....[3]....
        /*0074*/ 	.word	0x00000f30


	//----- nvinfo : EIATTR_CBANK_PARAM_SIZE
	.align		4
.L_45:
        /*0078*/ 	.byte	0x03, 0x19
        /*007a*/ 	.short	0x0014


	//----- nvinfo : EIATTR_PARAM_CBANK
	.align		4
        /*007c*/ 	.byte	0x04, 0x0a
        /*007e*/ 	.short	(.L_47 - .L_46)
	.align		4
.L_46:
        /*0080*/ 	.word	index@(.nv.constant0._Z23l3_register_brute_forcePKjjjj)
        /*0084*/ 	.short	0x0380
        /*0086*/ 	.short	0x0014


	//----- nvinfo : EIATTR_SW_WAR
	.align		4
.L_47:
        /*0088*/ 	.byte	0x04, 0x36
        /*008a*/ 	.short	(.L_49 - .L_48)
.L_48:
        /*008c*/ 	.word	0x00000008
.L_49:


//--------------------- .nv.info._Z23l2_register_brute_forcePKjj --------------------------
	.section	.nv.info._Z23l2_register_brute_forcePKjj,"",@"SHT_CUDA_INFO"
	.sectionflags	@""
	.align	4


	//----- nvinfo : EIATTR_CUDA_API_VERSION
	.align		4
        /*0000*/ 	.byte	0x04, 0x37
        /*0002*/ 	.short	(.L_51 - .L_50)
.L_50:
        /*0004*/ 	.word	0x00000082


	//----- nvinfo : EIATTR_KPARAM_INFO
	.align		4
.L_51:
        /*0008*/ 	.byte	0x04, 0x17
        /*000a*/ 	.short	(.L_53 - .L_52)
.L_52:
        /*000c*/ 	.word	0x00000000
        /*0010*/ 	.short	0x0001
        /*0012*/ 	.short	0x0008
        /*0014*/ 	.byte	0x00, 0xf0, 0x11, 0x00


	//----- nvinfo : EIATTR_KPARAM_INFO
	.align		4
.L_53:
        /*0018*/ 	.byte	0x04, 0x17
        /*001a*/ 	.short	(.L_55 - .L_54)
.L_54:
        /*001c*/ 	.word	0x00000000
        /*0020*/ 	.short	0x0000
        /*0022*/ 	.short	0x0000
        /*0024*/ 	.byte	0x00, 0xf5, 0x21, 0x00


	//----- nvinfo : EIATTR_SPARSE_MMA_MASK
	.align		4
.L_55:
        /*0028*/ 	.byte	0x03, 0x50
        /*002a*/ 	.short	0x0000


	//----- nvinfo : EIATTR_MAXREG_COUNT
	.align		4
        /*002c*/ 	.byte	0x03, 0x1b
        /*002e*/ 	.short	0x00ff


	//----- nvinfo : EIATTR_MERCURY_ISA_VERSION
	.align		4
        /*0030*/ 	.byte	0x03, 0x5f
        /*0032*/ 	.short	0x0101


	//----- nvinfo : EIATTR_INT_WARP_WIDE_INSTR_OFFSETS
	.align		4
        /*0034*/ 	.byte	0x04, 0x31
        /*0036*/ 	.short	(.L_57 - .L_56)


	//   ....[0]....
.L_56:
        /*0038*/ 	.word	0x00000ed0


	//   ....[1]....
        /*003c*/ 	.word	0x00000f60


	//----- nvinfo : EIATTR_VRC_CTA_INIT_COUNT
	.align		4
.L_57:
        /*0040*/ 	.byte	0x02, 0x4a
	.zero		1
	.zero		1


	//----- nvinfo : EIATTR_EXIT_INSTR_OFFSETS
	.align		4
        /*0044*/ 	.byte	0x04, 0x1c
        /*0046*/ 	.short	(.L_59 - .L_58)


	//   ....[0]....
.L_58:
        /*0048*/ 	.word	0x00000090


	//   ....[1]....
        /*004c*/ 	.word	0x00000eb0


	//   ....[2]....
        /*0050*/ 	.word	0x00000f90


	//   ....[3]....
        /*0054*/ 	.word	0x00000fd0


	//   ....[4]....
        /*0058*/ 	.word	0x00001d30


	//----- nvinfo : EIATTR_CBANK_PARAM_SIZE
	.align		4
.L_59:
        /*005c*/ 	.byte	0x03, 0x19
        /*005e*/ 	.short	0x000c


	//----- nvinfo : EIATTR_PARAM_CBANK
	.align		4
        /*0060*/ 	.byte	0x04, 0x0a
        /*0062*/ 	.short	(.L_61 - .L_60)
	.align		4
.L_60:
        /*0064*/ 	.word	index@(.nv.constant0._Z23l2_register_brute_forcePKjj)
        /*0068*/ 	.short	0x0380
        /*006a*/ 	.short	0x000c


	//----- nvinfo : EIATTR_SW_WAR
	.align		4
.L_61:
        /*006c*/ 	.byte	0x04, 0x36
        /*006e*/ 	.short	(.L_63 - .L_62)
.L_62:
        /*0070*/ 	.word	0x00000008
.L_63:


//--------------------- .nv.info._Z23l1_register_brute_forcePKjj --------------------------
	.section	.nv.info._Z23l1_register_brute_forcePKjj,"",@"SHT_CUDA_INFO"
	.sectionflags	@""
	.align	4


	//----- nvinfo : EIATTR_CUDA_API_VERSION
	.align		4
        /*0000*/ 	.byte	0x04, 0x37
        /*0002*/ 	.short	(.L_65 - .L_64)
.L_64:
        /*0004*/ 	.word	0x00000082


	//----- nvinfo : EIATTR_KPARAM_INFO
	.align		4
.L_65:
        /*0008*/ 	.byte	0x04, 0x17
        /*000a*/ 	.short	(.L_67 - .L_66)
.L_66:
        /*000c*/ 	.word	0x00000000
        /*0010*/ 	.short	0x0001
        /*0012*/ 	.short	0x0008
        /*0014*/ 	.byte	0x00, 0xf0, 0x11, 0x00


	//----- nvinfo : EIATTR_KPARAM_INFO
	.align		4
.L_67:
        /*0018*/ 	.byte	0x04, 0x17
        /*001a*/ 	.short	(.L_69 - .L_68)
.L_68:
        /*001c*/ 	.word	0x00000000
        /*0020*/ 	.short	0x0000
        /*0022*/ 	.short	0x0000
        /*0024*/ 	.byte	0x00, 0xf5, 0x21, 0x00


	//----- nvinfo : EIATTR_SPARSE_MMA_MASK
	.align		4
.L_69:
        /*0028*/ 	.byte	0x03, 0x50
        /*002a*/ 	.short	0x0000


	//----- nvinfo : EIATTR_MAXREG_COUNT
	.align		4
        /*002c*/ 	.byte	0x03, 0x1b
        /*002e*/ 	.short	0x00ff


	//----- nvinfo : EIATTR_MERCURY_ISA_VERSION
	.align		4
        /*0030*/ 	.byte	0x03, 0x5f
        /*0032*/ 	.short	0x0101


	//----- nvinfo : EIATTR_INT_WARP_WIDE_INSTR_OFFSETS
	.align		4
        /*0034*/ 	.byte	0x04, 0x31
        /*0036*/ 	.short	(.L_71 - .L_70)


	//   ....[0]....
.L_70:
        /*0038*/ 	.word	0x00000ed0


	//   ....[1]....
        /*003c*/ 	.word	0x00000f60


	//----- nvinfo : EIATTR_VRC_CTA_INIT_COUNT
	.align		4
.L_71:
        /*0040*/ 	.byte	0x02, 0x4a
	.zero		1
	.zero		1


	//----- nvinfo : EIATTR_EXIT_INSTR_OFFSETS
	.align		4
        /*0044*/ 	.byte	0x04, 0x1c
        /*0046*/ 	.short	(.L_73 - .L_72)


	//   ....[0]....
.L_72:
        /*0048*/ 	.word	0x00000090


	//   ....[1]....
        /*004c*/ 	.word	0x00000eb0


	//   ....[2]....
        /*0050*/ 	.word	0x00000f90


	//   ....[3]....
        /*0054*/ 	.word	0x00000fd0


	//   ....[4]....
        /*0058*/ 	.word	0x00001d30


	//----- nvinfo : EIATTR_CBANK_PARAM_SIZE
	.align		4
.L_73:
        /*005c*/ 	.byte	0x03, 0x19
        /*005e*/ 	.short	0x000c


	//----- nvinfo : EIATTR_PARAM_CBANK
	.align		4
        /*0060*/ 	.byte	0x04, 0x0a
        /*0062*/ 	.short	(.L_75 - .L_74)
	.align		4
.L_74:
        /*0064*/ 	.word	index@(.nv.constant0._Z23l1_register_brute_forcePKjj)
        /*0068*/ 	.short	0x0380
        /*006a*/ 	.short	0x000c


	//----- nvinfo : EIATTR_SW_WAR
	.align		4
.L_75:
        /*006c*/ 	.byte	0x04, 0x36
        /*006e*/ 	.short	(.L_77 - .L_76)
.L_76:
        /*0070*/ 	.word	0x00000008
.L_77:


//--------------------- .nv.callgraph             --------------------------
	.section	.nv.callgraph,"",@"SHT_CUDA_CALLGRAPH"
	.align	4
	.sectionentsize	8
	.align		4
        /*0000*/ 	.word	0x00000000
	.align		4
        /*0004*/ 	.word	0xffffffff
	.align		4
        /*0008*/ 	.word	0x00000000
	.align		4
        /*000c*/ 	.word	0xfffffffe
	.align		4
        /*0010*/ 	.word	0x00000000
	.align		4
        /*0014*/ 	.word	0xfffffffd
	.align		4
        /*0018*/ 	.word	0x00000000
	.align		4
        /*001c*/ 	.word	0xfffffffc


//--------------------- .nv.constant3             --------------------------
	.section	.nv.constant3,"a",@progbits
	.align	4
.nv.constant3:
	.type		C,@object
	.size		C,(N - C)
C:
        /*0000*/ 	.byte	0x85, 0x00, 0x00, 0x00
	.type		N,@object
	.size		N,(BLOCKS - N)
N:
        /*0004*/ 	.byte	0xc0, 0x01, 0x00, 0x00
	.type		BLOCKS,@object
	.size		BLOCKS,(l1_feedback - BLOCKS)
BLOCKS:
        /*0008*/ 	.byte	0x0e, 0x00, 0x00, 0x00
	.type		l1_feedback,@object
	.size		l1_feedback,(l2_feedback - l1_feedback)
l1_feedback:
        /*000c*/ 	.byte	0x00, 0x00, 0x80, 0x32
	.type		l2_feedback,@object
	.size		l2_feedback,(l3_feedback - l2_feedback)
l2_feedback:
        /*0010*/ 	.byte	0x00, 0x00, 0x00, 0x48
	.type		l3_feedback,@object
	.size		l3_feedback,(.L_13 - l3_feedback)
l3_feedback:
        /*0014*/ 	.byte	0x00, 0x00, 0x00, 0xf5
.L_13:


//--------------------- .nv.constant4             --------------------------
	.section	.nv.constant4,"a",@progbits
	.align	8
	.align		8
.nv.constant4:
        /*0000*/ 	.dword	l1_buffer
	.align		8
        /*0008*/ 	.dword	l1_gamma_buffer
	.align		8
        /*0010*/ 	.dword	l1_buffer_counter
	.align		8
        /*0018*/ 	.dword	l2_buffer
	.align		8
        /*0020*/ 	.dword	l2_gamma_buffer
	.align		8
        /*0028*/ 	.dword	l2_buffer_counter
	.align		8
        /*0030*/ 	.dword	l3_buffer
	.align		8
        /*0038*/ 	.dword	l3_buffer_counter


//--------------------- .text._Z23l3_register_brute_forcePKjjjj --------------------------
	.section	.text._Z23l3_register_brute_forcePKjjjj,"ax",@progbits
	.align	128
        .global         _Z23l3_register_brute_forcePKjjjj
        .type           _Z23l3_register_brute_forcePKjjjj,@function
        .size           _Z23l3_register_brute_forcePKjjjj,(.L_x_11 - _Z23l3_register_brute_forcePKjjjj)
        .other          _Z23l3_register_brute_forcePKjjjj,@"STO_CUDA_ENTRY STV_DEFAULT"
_Z23l3_register_brute_forcePKjjjj:
.text._Z23l3_register_brute_forcePKjjjj:
[----:B------:R-:W-:Y:S08]  /*0000*/  LDC R1, c[0x0][0x37c] ;  /* 0x0000df00ff017b82 */ /* 0x000ff00000000800 */
[----:B------:R-:W0:Y:S01]  /*0010*/  S2UR UR5, SR_CTAID.X ;  /* 0x00000000000579c3 */ /* 0x000e220000002500 */
[----:B------:R-:W1:Y:S01]  /*0020*/  S2R R0, SR_TID.X ;  /* 0x0000000000007919 */ /* 0x000e620000002100 */
[----:B------:R-:W2:Y:S02]  /*0030*/  LDCU UR4, c[0x0][0x390] ;  /* 0x00007200ff0477ac */ /* 0x000ea40008000800 */
[----:B--2---:R-:W-:-:S02]  /*0040*/  USHF.L.U32 UR4, UR4, 0x1c, URZ ;  /* 0x0000001c04047899 */ /* 0x004fc400080006ff */
[----:B0-----:R-:W-:-:S04]  /*0050*/  USHF.L.U32 UR5, UR5, 0x5, URZ ;  /* 0x0000000505057899 */ /* 0x001fc800080006ff */
[----:B------:R-:W-:-:S06]  /*0060*/  ULOP3.LUT UR4, UR4, UR5, URZ, 0x3c, !UPT ;  /* 0x0000000504047292 */ /* 0x000fcc000f8e3cff */
[C---:B-1----:R-:W-:Y:S02]  /*0070*/  ISETP.NE.AND P0, PT, R0.reuse, UR4, PT ;  /* 0x0000000400007c0c */ /* 0x042fe4000bf05270 */
[----:B------:R-:W-:-:S11]  /*0080*/  LOP3.LUT R0, R0, UR4, RZ, 0x3c, !PT ;  /* 0x0000000400007c12 */ /* 0x000fd6000f8e3cff */
[----:B------:R-:W-:Y:S05]  /*0090*/  @!P0 EXIT ;  /* 0x000000000000894d */ /* 0x000fea0003800000 */
[----:B------:R-:W0:Y:S01]  /*00a0*/  LDCU UR6, c[0x3][0x8] ;  /* 0x00c00100ff0677ac */ /* 0x000e220008000800 */
[----:B------:R-:W1:Y:S01]  /*00b0*/  LDCU.64 UR4, c[0x0][0x358] ;  /* 0x00006b00ff0477ac */ /* 0x000e620008000a00 */
[----:B0-----:R-:W-:-:S09]  /*00c0*/  UISETP.GE.AND UP0, UPT, UR6, 0x1, UPT ;  /* 0x000000010600788c */ /* 0x001fd2000bf06270 */
[----:B-1----:R-:W-:Y:S05]  /*00d0*/  BRA.U !UP0, `(.L_x_0) ;  /* 0x0000000d08507547 */ /* 0x002fea000b800000 */
[----:B------:R-:W0:Y:S01]  /*00e0*/  LDC.64 R4, c[0x4][0x8] ;  /* 0x01000200ff047b82 */ /* 0x000e220000000a00 */
[----:B------:R-:W-:Y:S01]  /*00f0*/  IMAD.MOV.U32 R17, RZ, RZ, RZ ;  /* 0x000000ffff117224 */ /* 0x000fe200078e00ff */
[----:B------:R-:W1:Y:S01]  /*0100*/  LDCU UR8, c[0x3][0x8] ;  /* 0x00c00100ff0877ac */ /* 0x000e620008000800 */
[----:B------:R-:W2:Y:S05]  /*0110*/  LDCU UR7, c[0x3][0x14] ;  /* 0x00c00280ff0777ac */ /* 0x000eaa0008000800 */
[----:B------:R-:W0:Y:S08]  /*0120*/  LDC.64 R8, c[0x0][0x388] ;  /* 0x0000e200ff087b82 */ /* 0x000e300000000a00 */
[----:B------:R-:W3:Y:S08]  /*0130*/  LDC.64 R6, c[0x4][0x20] ;  /* 0x01000800ff067b82 */ /* 0x000ef00000000a00 */
[----:B------:R-:W4:Y:S01]  /*0140*/  LDC.64 R2, c[0x0][0x380] ;  /* 0x0000e000ff027b82 */ /* 0x000f220000000a00 */
[----:B0-----:R-:W-:-:S04]  /*0150*/  IMAD.WIDE.U32 R4, R8, 0x38, R4 ;  /* 0x0000003808047825 */ /* 0x001fc800078e0004 */
[----:B------:R-:W-:Y:S02]  /*0160*/  IMAD.MOV.U32 R8, RZ, RZ, R0 ;  /* 0x000000ffff087224 */ /* 0x000fe400078e0000 */
[----:B-123--:R-:W-:-:S07]  /*0170*/  IMAD.WIDE.U32 R6, R9, 0x38, R6 ;  /* 0x0000003809067825 */ /* 0x00efce00078e0006 */
.L_x_1:
[----:B------:R-:W-:-:S06]  /*0180*/  LOP3.LUT R9, R8, UR7, RZ, 0xc0, !PT ;  /* 0x0000000708097c12 */ /* 0x000fcc000f8ec0ff */
[----:B------:R-:W0:Y:S02]  /*0190*/  POPC R9, R9 ;  /* 0x0000000900097309 */ /* 0x000e240000000000 */
[----:B0-----:R-:W-:-:S05]  /*01a0*/  LOP3.LUT R11, R9, 0x1, RZ, 0xc0, !PT ;  /* 0x00000001090b7812 */ /* 0x001fca00078ec0ff */
[----:B------:R-:W-:-:S05]  /*01b0*/  IMAD R14, R8, 0x2, R11 ;  /* 0x00000002080e7824 */ /* 0x000fca00078e020b */
        /* <DEDUP_REMOVED lines=70> */
[----:B0-----:R-:W-:Y:S02]  /*0620*/  LOP3.LUT R13, R9, 0x1, RZ, 0xc0, !PT ;  /* 0x00000001090d7812 */ /* 0x001fe400078ec0ff */
[----:B------:R-:W-:-:S03]  /*0630*/  SHF.R.U32.HI R9, RZ, 0x1d, R8 ;  /* 0x0000001dff097819 */ /* 0x000fc60000011608 */
[----:B------:R-:W-:Y:S01]  /*0640*/  IMAD R24, R12, 0x2, R13 ;  /* 0x000000020c187824 */ /* 0x000fe200078e020d */
[----:B------:R-:W-:-:S04]  /*0650*/  LOP3.LUT R11, R9, 0x2, RZ, 0xc0, !PT ;  /* 0x00000002090b7812 */ /* 0x000fc800078ec0ff */
[----:B------:R-:W-:Y:S02]  /*0660*/  LOP3.LUT R10, R24, UR7, RZ, 0xc0, !PT ;  /* 0x00000007180a7c12 */ /* 0x000fe4000f8ec0ff */
[----:B------:R-:W-:-:S04]  /*0670*/  LEA.HI R11, R8, R11, RZ, 0x1 ;  /* 0x0000000b080b7211 */ /* 0x000fc800078f08ff */
[----:B------:R-:W0:Y:S02]  /*0680*/  POPC R10, R10 ;  /* 0x0000000a000a7309 */ /* 0x000e240000000000 */
[----:B0-----:R-:W-:Y:S02]  /*0690*/  LOP3.LUT R13, R10, 0x1, RZ, 0xc0, !PT ;  /* 0x000000010a0d7812 */ /* 0x001fe400078ec0ff */
[----:B------:R-:W-:-:S03]  /*06a0*/  SHF.R.U32.HI R10, RZ, 0x1b, R8 ;  /* 0x0000001bff0a7819 */ /* 0x000fc60000011608 */
[----:B------:R-:W-:Y:S01]  /*06b0*/  IMAD R13, R24, 0x2, R13 ;  /* 0x00000002180d7824 */ /* 0x000fe200078e020d */
[----:B------:R-:W-:-:S04]  /*06c0*/  LOP3.LUT R10, R10, 0x4, RZ, 0xc0, !PT ;  /* 0x000000040a0a7812 */ /* 0x000fc800078ec0ff */
[----:B------:R-:W-:-:S06]  /*06d0*/  LOP3.LUT R12, R13, UR7, RZ, 0xc0, !PT ;  /* 0x000000070d0c7c12 */ /* 0x000fcc000f8ec0ff */
[----:B------:R-:W0:Y:S02]  /*06e0*/  POPC R12, R12 ;  /* 0x0000000c000c7309 */ /* 0x000e240000000000 */
[----:B0-----:R-:W-:Y:S02]  /*06f0*/  LOP3.LUT R16, R12, 0x1, RZ, 0xc0, !PT ;  /* 0x000000010c107812 */ /* 0x001fe400078ec0ff */
[----:B------:R-:W-:-:S03]  /*0700*/  SHF.R.U32.HI R12, RZ, 0x19, R8 ;  /* 0x00000019ff0c7819 */ /* 0x000fc60000011608 */
[----:B------:R-:W-:Y:S01]  /*0710*/  IMAD R15, R13, 0x2, R16 ;  /* 0x000000020d0f7824 */ /* 0x000fe200078e0210 */
[----:B------:R-:W-:-:S04]  /*0720*/  LOP3.LUT R12, R12, 0x8, RZ, 0xc0, !PT ;  /* 0x000000080c0c7812 */ /* 0x000fc800078ec0ff */
[----:B------:R-:W-:Y:S02]  /*0730*/  LOP3.LUT R13, R15, UR7, RZ, 0xc0, !PT ;  /* 0x000000070f0d7c12 */ /* 0x000fe4000f8ec0ff */
[----:B------:R-:W-:Y:S02]  /*0740*/  IADD3 R10, PT, PT, R12, R10, R11 ;  /* 0x0000000a0c0a7210 */ /* 0x000fe40007ffe00b */
[--C-:B------:R-:W-:Y:S02]  /*0750*/  SHF.R.U32.HI R11, RZ, 0x17, R8.reuse ;  /* 0x00000017ff0b7819 */ /* 0x100fe40000011608 */
[----:B------:R-:W0:Y:S01]  /*0760*/  POPC R13, R13 ;  /* 0x0000000d000d7309 */ /* 0x000e220000000000 */
[----:B------:R-:W-:Y:S02]  /*0770*/  SHF.R.U32.HI R12, RZ, 0x15, R8 ;  /* 0x00000015ff0c7819 */ /* 0x000fe40000011608 */
[----:B------:R-:W-:Y:S02]  /*0780*/  LOP3.LUT R11, R11, 0x10, RZ, 0xc0, !PT ;  /* 0x000000100b0b7812 */ /* 0x000fe400078ec0ff */
[----:B------:R-:W-:-:S04]  /*0790*/  LOP3.LUT R12, R12, 0x20, RZ, 0xc0, !PT ;  /* 0x000000200c0c7812 */ /* 0x000fc800078ec0ff */
[----:B------:R-:W-:Y:S02]  /*07a0*/  IADD3 R10, PT, PT, R12, R11, R10 ;  /* 0x0000000b0c0a7210 */ /* 0x000fe40007ffe00a */
[----:B------:R-:W-:Y:S02]  /*07b0*/  SHF.R.U32.HI R12, RZ, 0x11, R8 ;  /* 0x00000011ff0c7819 */ /* 0x000fe40000011608 */
[----:B0-----:R-:W-:Y:S02]  /*07c0*/  LOP3.LUT R22, R13, 0x1, RZ, 0xc0, !PT ;  /* 0x000000010d167812 */ /* 0x001fe400078ec0ff */
[----:B------:R-:W-:-:S03]  /*07d0*/  LOP3.LUT R12, R12, 0x80, RZ, 0xc0, !PT ;  /* 0x000000800c0c7812 */ /* 0x000fc600078ec0ff */
[----:B------:R-:W-:-:S05]  /*07e0*/  IMAD R22, R15, 0x2, R22 ;  /* 0x000000020f167824 */ /* 0x000fca00078e0216 */
[----:B------:R-:W-:-:S04]  /*07f0*/  LOP3.LUT R16, R22, UR7, RZ, 0xc0, !PT ;  /* 0x0000000716107c12 */ /* 0x000fc8000f8ec0ff */
[----:B------:R-:W0:Y:S02]  /*0800*/  POPC R9, R16 ;  /* 0x0000001000097309 */ /* 0x000e240000000000 */
[----:B0-----:R-:W-:-:S05]  /*0810*/  LOP3.LUT R9, R9, 0x1, RZ, 0xc0, !PT ;  /* 0x0000000109097812 */ /* 0x001fca00078ec0ff */
[----:B------:R-:W-:Y:S01]  /*0820*/  IMAD R22, R22, 0x2, R9 ;  /* 0x0000000216167824 */ /* 0x000fe200078e0209 */
[----:B------:R-:W-:-:S04]  /*0830*/  SHF.R.U32.HI R9, RZ, 0x13, R8 ;  /* 0x00000013ff097819 */ /* 0x000fc80000011608 */
[----:B------:R-:W-:Y:S02]  /*0840*/  LOP3.LUT R13, R22, UR7, RZ, 0xc0, !PT ;  /* 0x00000007160d7c12 */ /* 0x000fe4000f8ec0ff */
[----:B------:R-:W-:Y:S02]  /*0850*/  LOP3.LUT R11, R9, 0x40, RZ, 0xc0, !PT ;  /* 0x00000040090b7812 */ /* 0x000fe400078ec0ff */
[----:B------:R-:W0:Y:S02]  /*0860*/  POPC R9, R13 ;  /* 0x0000000d00097309 */ /* 0x000e240000000000 */
[----:B------:R-:W-:Y:S02]  /*0870*/  IADD3 R10, PT, PT, R12, R11, R10 ;  /* 0x0000000b0c0a7210 */ /* 0x000fe40007ffe00a */
[--C-:B------:R-:W-:Y:S02]  /*0880*/  SHF.R.U32.HI R11, RZ, 0xf, R8.reuse ;  /* 0x0000000fff0b7819 */ /* 0x100fe40000011608 */
[----:B------:R-:W-:-:S02]  /*0890*/  SHF.R.U32.HI R12, RZ, 0xd, R8 ;  /* 0x0000000dff0c7819 */ /* 0x000fc40000011608 */
[----:B------:R-:W-:Y:S02]  /*08a0*/  LOP3.LUT R11, R11, 0x100, RZ, 0xc0, !PT ;  /* 0x000001000b0b7812 */ /* 0x000fe400078ec0ff */
[----:B------:R-:W-:-:S04]  /*08b0*/  LOP3.LUT R12, R12, 0x200, RZ, 0xc0, !PT ;  /* 0x000002000c0c7812 */ /* 0x000fc800078ec0ff */
[----:B------:R-:W-:Y:S02]  /*08c0*/  IADD3 R10, PT, PT, R12, R11, R10 ;  /* 0x0000000b0c0a7210 */ /* 0x000fe40007ffe00a */
[----:B0-----:R-:W-:Y:S02]  /*08d0*/  LOP3.LUT R9, R9, 0x1, RZ, 0xc0, !PT ;  /* 0x0000000109097812 */ /* 0x001fe400078ec0ff */
[--C-:B------:R-:W-:Y:S02]  /*08e0*/  SHF.R.U32.HI R11, RZ, 0xb, R8.reuse ;  /* 0x0000000bff0b7819 */ /* 0x100fe40000011608 */
[----:B------:R-:W-:Y:S01]  /*08f0*/  SHF.R.U32.HI R12, RZ, 0x9, R8 ;  /* 0x00000009ff0c7819 */ /* 0x000fe20000011608 */
[----:B------:R-:W-:Y:S01]  /*0900*/  IMAD R16, R22, 0x2, R9 ;  /* 0x0000000216107824 */ /* 0x000fe200078e0209 */
[----:B------:R-:W-:Y:S02]  /*0910*/  LOP3.LUT R11, R11, 0x400, RZ, 0xc0, !PT ;  /* 0x000004000b0b7812 */ /* 0x000fe400078ec0ff */
[----:B------:R-:W-:-:S02]  /*0920*/  LOP3.LUT R12, R12, 0x800, RZ, 0xc0, !PT ;  /* 0x000008000c0c7812 */ /* 0x000fc400078ec0ff */
[----:B------:R-:W-:Y:S02]  /*0930*/  LOP3.LUT R9, R16, UR7, RZ, 0xc0, !PT ;  /* 0x0000000710097c12 */ /* 0x000fe4000f8ec0ff */
[----:B------:R-:W-:Y:S02]  /*0940*/  IADD3 R10, PT, PT, R12, R11, R10 ;  /* 0x0000000b0c0a7210 */ /* 0x000fe40007ffe00a */
[--C-:B------:R-:W-:Y:S02]  /*0950*/  SHF.R.U32.HI R11, RZ, 0x7, R8.reuse ;  /* 0x00000007ff0b7819 */ /* 0x100fe40000011608 */
[----:B------:R-:W-:Y:S01]  /*0960*/  SHF.R.U32.HI R12, RZ, 0x5, R8 ;  /* 0x00000005ff0c7819 */ /* 0x000fe20000011608 */
[----:B------:R-:W0:Y:S01]  /*0970*/  POPC R9, R9 ;  /* 0x0000000900097309 */ /* 0x000e220000000000 */
[----:B------:R-:W-:Y:S02]  /*0980*/  LOP3.LUT R11, R11, 0x1000, RZ, 0xc0, !PT ;  /* 0x000010000b0b7812 */ /* 0x000fe400078ec0ff */
[----:B------:R-:W-:-:S04]  /*0990*/  LOP3.LUT R12, R12, 0x2000, RZ, 0xc0, !PT ;  /* 0x000020000c0c7812 */ /* 0x000fc800078ec0ff */
[----:B------:R-:W-:Y:S02]  /*09a0*/  IADD3 R10, PT, PT, R12, R11, R10 ;  /* 0x0000000b0c0a7210 */ /* 0x000fe40007ffe00a */
[--C-:B------:R-:W-:Y:S02]  /*09b0*/  SHF.R.U32.HI R11, RZ, 0x3, R8.reuse ;  /* 0x00000003ff0b7819 */ /* 0x100fe40000011608 */
[----:B------:R-:W-:Y:S02]  /*09c0*/  SHF.R.U32.HI R8, RZ, 0x1, R8 ;  /* 0x00000001ff087819 */ /* 0x000fe40000011608 */
[----:B------:R-:W-:Y:S02]  /*09d0*/  LOP3.LUT R11, R11, 0x4000, RZ, 0xc0, !PT ;  /* 0x000040000b0b7812 */ /* 0x000fe400078ec0ff */
[----:B------:R-:W-:Y:S02]  /*09e0*/  LOP3.LUT R8, R8, 0x8000, RZ, 0xc0, !PT ;  /* 0x0000800008087812 */ /* 0x000fe400078ec0ff */
[----:B0-----:R-:W-:-:S02]  /*09f0*/  LOP3.LUT R13, R9, 0x1, RZ, 0xc0, !PT ;  /* 0x00000001090d7812 */ /* 0x001fc400078ec0ff */
[----:B------:R-:W-:Y:S01]  /*0a00*/  IADD3 R27, PT, PT, R8, R11, R10 ;  /* 0x0000000b081b7210 */ /* 0x000fe20007ffe00a */
[----:B------:R-:W-:-:S04]  /*0a10*/  IMAD.WIDE.U32 R8, R17, 0x4, R4 ;  /* 0x0000000411087825 */ /* 0x000fc800078e0004 */
[C---:B------:R-:W-:Y:S02]  /*0a20*/  IMAD.WIDE.U32 R10, R17.reuse, 0x4, R6 ;  /* 0x00000004110a7825 */ /* 0x040fe400078e0006 */
[----:B------:R-:W2:Y:S02]  /*0a30*/  LDG.E R8, desc[UR4][R8.64] ;  /* 0x0000000408087981 */ /* 0x000ea4000c1e1900 */
[----:B------:R-:W-:Y:S02]  /*0a40*/  IMAD R16, R16, 0x2, R13 ;  /* 0x0000000210107824 */ /* 0x000fe400078e020d */
[----:B----4-:R-:W-:Y:S01]  /*0a50*/  IMAD.WIDE.U32 R12, R17, 0x4, R2 ;  /* 0x00000004110c7825 */ /* 0x010fe200078e0002 */
[----:B------:R0:W2:Y:S05]  /*0a60*/  LDG.E R11, desc[UR4][R10.64] ;  /* 0x000000040a0b7981 */ /* 0x0000aa000c1e1900 */
[----:B------:R1:W3:Y:S01]  /*0a70*/  LDG.E R12, desc[UR4][R12.64] ;  /* 0x000000040c0c7981 */ /* 0x0002e2000c1e1900 */
[----:B------:R-:W-:-:S02]  /*0a80*/  LOP3.LUT R14, R14, 0x10000, RZ, 0xc0, !PT ;  /* 0x000100000e0e7812 */ /* 0x000fc400078ec0ff */
[----:B------:R-:W-:-:S04]  /*0a90*/  LOP3.LUT R28, R28, 0x20000, RZ, 0xc0, !PT ;  /* 0x000200001c1c7812 */ /* 0x000fc800078ec0ff */
[----:B------:R-:W-:Y:S02]  /*0aa0*/  IADD3 R27, PT, PT, R28, R14, R27 ;  /* 0x0000000e1c1b7210 */ /* 0x000fe40007ffe01b */
[----:B------:R-:W-:-:S06]  /*0ab0*/  LOP3.LUT R14, R16, UR7, RZ, 0xc0, !PT ;  /* 0x00000007100e7c12 */ /* 0x000fcc000f8ec0ff */
[----:B------:R-:W4:Y:S02]  /*0ac0*/  POPC R14, R14 ;  /* 0x0000000e000e7309 */ /* 0x000f240000000000 */
[----:B----4-:R-:W-:-:S05]  /*0ad0*/  LOP3.LUT R29, R14, 0x1, RZ, 0xc0, !PT ;  /* 0x000000010e1d7812 */ /* 0x010fca00078ec0ff */
[----:B------:R-:W-:-:S05]  /*0ae0*/  IMAD R29, R16, 0x2, R29 ;  /* 0x00000002101d7824 */ /* 0x000fca00078e021d */
[----:B------:R-:W-:-:S06]  /*0af0*/  LOP3.LUT R28, R29, UR7, RZ, 0xc0, !PT ;  /* 0x000000071d1c7c12 */ /* 0x000fcc000f8ec0ff */
[----:B------:R-:W0:Y:S02]  /*0b00*/  POPC R28, R28 ;  /* 0x0000001c001c7309 */ /* 0x000e240000000000 */
[----:B0-----:R-:W-:-:S05]  /*0b10*/  LOP3.LUT R10, R28, 0x1, RZ, 0xc0, !PT ;  /* 0x000000011c0a7812 */ /* 0x001fca00078ec0ff */
[----:B------:R-:W-:-:S05]  /*0b20*/  IMAD R9, R29, 0x2, R10 ;  /* 0x000000021d097824 */ /* 0x000fca00078e020a */
[----:B------:R-:W-:-:S06]  /*0b30*/  LOP3.LUT R29, R9, UR7, RZ, 0xc0, !PT ;  /* 0x00000007091d7c12 */ /* 0x000fcc000f8ec0ff */
[----:B------:R-:W0:Y:S01]  /*0b40*/  POPC R29, R29 ;  /* 0x0000001d001d7309 */ /* 0x000e220000000000 */
[----:B------:R-:W-:Y:S02]  /*0b50*/  LOP3.LUT R18, R18, 0x40000, RZ, 0xc0, !PT ;  /* 0x0004000012127812 */ /* 0x000fe400078ec0ff */
[----:B------:R-:W-:Y:S02]  /*0b60*/  LOP3.LUT R19, R19, 0x80000, RZ, 0xc0, !PT ;  /* 0x0008000013137812 */ /* 0x000fe400078ec0ff */
[----:B0-----:R-:W-:-:S05]  /*0b70*/  LOP3.LUT R10, R29, 0x1, RZ, 0xc0, !PT ;  /* 0x000000011d0a7812 */ /* 0x001fca00078ec0ff */
[----:B------:R-:W-:Y:S01]  /*0b80*/  IMAD R10, R9, 0x2, R10 ;  /* 0x00000002090a7824 */ /* 0x000fe200078e020a */
[----:B------:R-:W-:-:S04]  /*0b90*/  IADD3 R27, PT, PT, R19, R18, R27 ;  /* 0x00000012131b7210 */ /* 0x000fc80007ffe01b */
[----:B------:R-:W-:-:S04]  /*0ba0*/  LOP3.LUT R18, R10, UR7, RZ, 0xc0, !PT ;  /* 0x000000070a127c12 */ /* 0x000fc8000f8ec0ff */
[----:B-1----:R-:W0:Y:S01]  /*0bb0*/  POPC R13, R18 ;  /* 0x00000012000d7309 */ /* 0x002e220000000000 */
[----:B------:R-:W-:-:S05]  /*0bc0*/  IMAD.SHL.U32 R10, R10, 0x2, RZ ;  /* 0x000000020a0a7824 */ /* 0x000fca00078e00ff */
[----:B0-----:R-:W-:-:S04]  /*0bd0*/  LOP3.LUT R13, R10, 0x1, R13, 0xf8, !PT ;  /* 0x000000010a0d7812 */ /* 0x001fc800078ef80d */
[----:B------:R-:W-:-:S06]  /*0be0*/  LOP3.LUT R14, R13, UR7, RZ, 0xc0, !PT ;  /* 0x000000070d0e7c12 */ /* 0x000fcc000f8ec0ff */
[----:B------:R-:W0:Y:S01]  /*0bf0*/  POPC R14, R14 ;  /* 0x0000000e000e7309 */ /* 0x000e220000000000 */
[----:B------:R-:W-:Y:S02]  /*0c00*/  LOP3.LUT R20, R20, 0x100000, RZ, 0xc0, !PT ;  /* 0x0010000014147812 */ /* 0x000fe400078ec0ff */
[----:B------:R-:W-:Y:S02]  /*0c10*/  LOP3.LUT R25, R25, 0x200000, RZ, 0xc0, !PT ;  /* 0x0020000019197812 */ /* 0x000fe400078ec0ff */
[----:B------:R-:W-:Y:S02]  /*0c20*/  LOP3.LUT R21, R21, 0x400000, RZ, 0xc0, !PT ;  /* 0x0040000015157812 */ /* 0x000fe400078ec0ff */
[----:B------:R-:W-:Y:S02]  /*0c30*/  IADD3 R20, PT, PT, R25, R20, R27 ;  /* 0x0000001419147210 */ /* 0x000fe40007ffe01b */
[----:B------:R-:W-:Y:S02]  /*0c40*/  LOP3.LUT R26, R26, 0x800000, RZ, 0xc0, !PT ;  /* 0x008000001a1a7812 */ /* 0x000fe400078ec0ff */
[----:B------:R-:W-:-:S02]  /*0c50*/  LOP3.LUT R23, R23, 0x1000000, RZ, 0xc0, !PT ;  /* 0x0100000017177812 */ /* 0x000fc400078ec0ff */
[----:B------:R-:W-:Y:S02]  /*0c60*/  IADD3 R20, PT, PT, R26, R21, R20 ;  /* 0x000000151a147210 */ /* 0x000fe40007ffe014 */
[----:B0-----:R-:W-:Y:S02]  /*0c70*/  LOP3.LUT R18, R14, 0x1, RZ, 0xc0, !PT ;  /* 0x000000010e127812 */ /* 0x001fe400078ec0ff */
[----:B------:R-:W-:Y:S02]  /*0c80*/  LOP3.LUT R24, R24, 0x2000000, RZ, 0xc0, !PT ;  /* 0x0200000018187812 */ /* 0x000fe400078ec0ff */
[----:B------:R-:W-:Y:S01]  /*0c90*/  LOP3.LUT R15, R15, 0x4000000, RZ, 0xc0, !PT ;  /* 0x040000000f0f7812 */ /* 0x000fe200078ec0ff */
[----:B------:R-:W-:Y:S01]  /*0ca0*/  IMAD R18, R13, 0x2, R18 ;  /* 0x000000020d127824 */ /* 0x000fe200078e0212 */
[----:B------:R-:W-:Y:S02]  /*0cb0*/  IADD3 R20, PT, PT, R24, R23, R20 ;  /* 0x0000001718147210 */ /* 0x000fe40007ffe014 */
[----:B------:R-:W-:Y:S01]  /*0cc0*/  LOP3.LUT R22, R22, 0x8000000, RZ, 0xc0, !PT ;  /* 0x0800000016167812 */ /* 0x000fe200078ec0ff */
[----:B------:R-:W-:Y:S01]  /*0cd0*/  IMAD.SHL.U32 R13, R18, 0x2, RZ ;  /* 0x00000002120d7824 */ /* 0x000fe200078e00ff */
[----:B------:R-:W-:-:S02]  /*0ce0*/  LOP3.LUT R16, R16, 0x10000000, RZ, 0xc0, !PT ;  /* 0x1000000010107812 */ /* 0x000fc400078ec0ff */
[----:B------:R-:W-:Y:S02]  /*0cf0*/  IADD3 R15, PT, PT, R22, R15, R20 ;  /* 0x0000000f160f7210 */ /* 0x000fe40007ffe014 */
[----:B------:R-:W-:Y:S02]  /*0d00*/  LOP3.LUT R9, R9, 0x20000000, RZ, 0xc0, !PT ;  /* 0x2000000009097812 */ /* 0x000fe400078ec0ff */
[----:B------:R-:W-:Y:S02]  /*0d10*/  LOP3.LUT R10, R10, 0x40000000, RZ, 0xc0, !PT ;  /* 0x400000000a0a7812 */ /* 0x000fe400078ec0ff */
[----:B------:R-:W-:Y:S02]  /*0d20*/  IADD3 R9, PT, PT, R9, R16, R15 ;  /* 0x0000001009097210 */ /* 0x000fe40007ffe00f */
[----:B------:R-:W-:Y:S02]  /*0d30*/  LOP3.LUT R14, R13, 0x80000000, RZ, 0xc0, !PT ;  /* 0x800000000d0e7812 */ /* 0x000fe400078ec0ff */
[----:B------:R-:W-:-:S02]  /*0d40*/  LOP3.LUT R18, R18, UR7, RZ, 0xc0, !PT ;  /* 0x0000000712127c12 */ /* 0x000fc4000f8ec0ff */
[----:B------:R-:W-:-:S04]  /*0d50*/  IADD3 R9, PT, PT, R14, R10, R9 ;  /* 0x0000000a0e097210 */ /* 0x000fc80007ffe009 */
[----:B------:R-:W0:Y:S01]  /*0d60*/  POPC R18, R18 ;  /* 0x0000001200127309 */ /* 0x000e220000000000 */
[----:B------:R-:W-:-:S05]  /*0d70*/  VIADD R17, R17, 0x1 ;  /* 0x0000000111117836 */ /* 0x000fca0000000000 */
[----:B------:R-:W-:Y:S02]  /*0d80*/  ISETP.NE.AND P1, PT, R17, UR8, PT ;  /* 0x0000000811007c0c */ /* 0x000fe4000bf25270 */
[----:B0-----:R-:W-:Y:S02]  /*0d90*/  LOP3.LUT R13, R13, 0x1, R18, 0xf8, !PT ;  /* 0x000000010d0d7812 */ /* 0x001fe400078ef812 */
[----:B--2---:R-:W-:-:S04]  /*0da0*/  LOP3.LUT R9, R11, R9, R8, 0xb8, !PT ;  /* 0x000000090b097212 */ /* 0x004fc800078eb808 */
[----:B---3--:R-:W-:-:S13]  /*0db0*/  ISETP.NE.AND P0, PT, R9, R12, PT ;  /* 0x0000000c0900720c */ /* 0x008fda0003f05270 */
[----:B------:R-:W-:Y:S05]  /*0dc0*/  @P0 EXIT ;  /* 0x000000000000094d */ /* 0x000fea0003800000 */
[----:B------:R-:W-:-:S06]  /*0dd0*/  LOP3.LUT R9, R13, UR7, RZ, 0xc0, !PT ;  /* 0x000000070d097c12 */ /* 0x000fcc000f8ec0ff */
[----:B------:R-:W0:Y:S02]  /*0de0*/  POPC R9, R9 ;  /* 0x0000000900097309 */ /* 0x000e240000000000 */
[----:B0-----:R-:W-:-:S05]  /*0df0*/  LOP3.LUT R8, R9, 0x1, RZ, 0xc0, !PT ;  /* 0x0000000109087812 */ /* 0x001fca00078ec0ff */
[----:B------:R-:W-:Y:S01]  /*0e00*/  IMAD R8, R13, 0x2, R8 ;  /* 0x000000020d087824 */ /* 0x000fe200078e0208 */
[----:B------:R-:W-:Y:S06]  /*0e10*/  @P1 BRA `(.L_x_1) ;  /* 0xfffffff000d81947 */ /* 0x000fec000383ffff */
.L_x_0:
[----:B------:R-:W0:Y:S01]  /*0e20*/  S2R R5, SR_LANEID ;  /* 0x0000000000057919 */ /* 0x000e220000000000 */
[----:B------:R-:W-:Y:S01]  /*0e30*/  VOTEU.ANY UR6, UPT, PT ;  /* 0x0000000000067886 */ /* 0x000fe200038e0100 */
[----:B------:R-:W1:Y:S01]  /*0e40*/  LDC.64 R2, c[0x4][0x38] ;  /* 0x01000e00ff027b82 */ /* 0x000e620000000a00 */
[----:B------:R-:W0:Y:S08]  /*0e50*/  FLO.U32 R4, UR6 ;  /* 0x0000000600047d00 */ /* 0x000e3000080e0000 */
[----:B------:R-:W1:Y:S01]  /*0e60*/  POPC R7, UR6 ;  /* 0x0000000600077d09 */ /* 0x000e620008000000 */
[----:B0-----:R-:W-:-:S13]  /*0e70*/  ISETP.EQ.U32.AND P0, PT, R4, R5, PT ;  /* 0x000000050400720c */ /* 0x001fda0003f02070 */
[----:B-1----:R-:W2:Y:S01]  /*0e80*/  @P0 ATOMG.E.ADD.STRONG.GPU PT, R3, desc[UR4][R2.64], R7 ;  /* 0x80000007020309a8 */ /* 0x002ea200081ef104 */
[----:B------:R-:W0:Y:S02]  /*0e90*/  S2R R6, SR_LTMASK ;  /* 0x0000000000067919 */ /* 0x000e240000003900 */
[----:B0-----:R-:W-:-:S06]  /*0ea0*/  LOP3.LUT R6, R6, UR6, RZ, 0xc0, !PT ;  /* 0x0000000606067c12 */ /* 0x001fcc000f8ec0ff */
[----:B------:R-:W0:Y:S01]  /*0eb0*/  POPC R6, R6 ;  /* 0x0000000600067309 */ /* 0x000e220000000000 */
[----:B--2---:R-:W0:Y:S02]  /*0ec0*/  SHFL.IDX PT, R5, R3, R4, 0x1f ;  /* 0x00001f0403057589 */ /* 0x004e2400000e0000 */
[----:B0-----:R-:W-:-:S05]  /*0ed0*/  IMAD.IADD R5, R5, 0x1, R6 ;  /* 0x0000000105057824 */ /* 0x001fca00078e0206 */
[----:B------:R-:W-:-:S13]  /*0ee0*/  ISETP.GT.U32.AND P0, PT, R5, 0xf, PT ;  /* 0x0000000f0500780c */ /* 0x000fda0003f04070 */
[----:B------:R-:W-:Y:S05]  /*0ef0*/  @P0 EXIT ;  /* 0x000000000000094d */ /* 0x000fea0003800000 */
[----:B------:R-:W0:Y:S02]  /*0f00*/  LDC.64 R2, c[0x4][0x30] ;  /* 0x01000c00ff027b82 */ /* 0x000e240000000a00 */
[----:B0-----:R-:W-:-:S05]  /*0f10*/  IMAD.WIDE.U32 R2, R5, 0x4, R2 ;  /* 0x0000000405027825 */ /* 0x001fca00078e0002 */
[----:B------:R-:W-:Y:S01]  /*0f20*/  STG.E desc[UR4][R2.64], R0 ;  /* 0x0000000002007986 */ /* 0x000fe2000c101904 */
[----:B------:R-:W-:Y:S05]  /*0f30*/  EXIT ;  /* 0x000000000000794d */ /* 0x000fea0003800000 */
.L_x_2:
[----:B------:R-:W-:-:S00]  /*0f40*/  BRA `(.L_x_2) ;  /* 0xfffffffc00fc7947 */ /* 0x000fc0000383ffff */
[----:B------:R-:W-:-:S00]  /*0f50*/  NOP ;  /* 0x0000000000007918 */ /* 0x000fc00000000000 */
        /* <DEDUP_REMOVED lines=10> */
.L_x_11:


//--------------------- .text._Z23l2_register_brute_forcePKjj --------------------------
	.section	.text._Z23l2_register_brute_forcePKjj,"ax",@progbits
	.align	128
        .global         _Z23l2_register_brute_forcePKjj
        .type           _Z23l2_register_brute_forcePKjj,@function
        .size           _Z23l2_register_brute_forcePKjj,(.L_x_12 - _Z23l2_register_brute_forcePKjj)
        .other          _Z23l2_register_brute_forcePKjj,@"STO_CUDA_ENTRY STV_DEFAULT"
_Z23l2_register_brute_forcePKjj:
.text._Z23l2_register_brute_forcePKjj:
        /* <DEDUP_REMOVED lines=10> */
[----:B------:R-:W0:Y:S01]  /*00a0*/  LDC R2, c[0x3][0x8] ;  /* 0x00c00200ff027b82 */ /* 0x000e220000000800 */
[----:B------:R-:W1:Y:S01]  /*00b0*/  LDCU.64 UR4, c[0x0][0x358] ;  /* 0x00006b00ff0477ac */ /* 0x000e620008000a00 */
[----:B------:R-:W-:Y:S01]  /*00c0*/  IMAD.MOV.U32 R3, RZ, RZ, RZ ;  /* 0x000000ffff037224 */ /* 0x000fe200078e00ff */
[----:B0-----:R-:W-:-:S13]  /*00d0*/  ISETP.GE.AND P0, PT, R2, 0x1, PT ;  /* 0x000000010200780c */ /* 0x001fda0003f06270 */
[----:B-1----:R-:W-:Y:S05]  /*00e0*/  @!P0 BRA `(.L_x_3) ;  /* 0x0000000c00688947 */ /* 0x002fea0003800000 */
[----:B------:R-:W-:Y:S01]  /*00f0*/  IMAD.MOV R4, RZ, RZ, -R2 ;  /* 0x000000ffff047224 */ /* 0x000fe200078e0a02 */
[----:B------:R-:W0:Y:S01]  /*0100*/  LDCU UR8, c[0x3][0x10] ;  /* 0x00c00200ff0877ac */ /* 0x000e220008000800 */
[----:B------:R-:W-:Y:S02]  /*0110*/  IMAD.MOV.U32 R3, RZ, RZ, RZ ;  /* 0x000000ffff037224 */ /* 0x000fe400078e00ff */
[----:B------:R-:W-:Y:S01]  /*0120*/  IMAD.MOV.U32 R5, RZ, RZ, R0 ;  /* 0x000000ffff057224 */ /* 0x000fe200078e0000 */
[----:B------:R-:W1:Y:S01]  /*0130*/  LDCU.64 UR6, c[0x0][0x380] ;  /* 0x00007000ff0677ac */ /* 0x000e620008000a00 */
[----:B------:R-:W-:-:S05]  /*0140*/  NOP ;  /* 0x0000000000007918 */ /* 0x000fca0000000000 */
.L_x_4:
[----:B0-----:R-:W-:-:S06]  /*0150*/  LOP3.LUT R6, R5, UR8, RZ, 0xc0, !PT ;  /* 0x0000000805067c12 */ /* 0x001fcc000f8ec0ff */
        /* <DEDUP_REMOVED lines=61> */
[----:B0-----:R-:W-:Y:S01]  /*0530*/  LOP3.LUT R11, R9, 0x1, RZ, 0xc0, !PT ;  /* 0x00000001090b7812 */ /* 0x001fe200078ec0ff */
[----:B-1----:R-:W-:-:S04]  /*0540*/  IMAD.U32 R9, RZ, RZ, UR7 ;  /* 0x00000007ff097e24 */ /* 0x002fc8000f8e00ff */
        /* <DEDUP_REMOVED lines=12> */
[----:B------:R-:W-:Y:S02]  /*0610*/  IMAD R13, R13, 0x2, R8 ;  /* 0x000000020d0d7824 */ /* 0x000fe400078e0208 */
[----:B------:R-:W-:-:S03]  /*0620*/  IMAD.U32 R8, RZ, RZ, UR6 ;  /* 0x00000006ff087e24 */ /* 0x000fc6000f8e00ff */
[----:B------:R-:W-:Y:S02]  /*0630*/  LOP3.LUT R12, R13, UR8, RZ, 0xc0, !PT ;  /* 0x000000080d0c7c12 */ /* 0x000fe4000f8ec0ff */
[----:B------:R0:W2:Y:S04]  /*0640*/  LDG.E R7, desc[UR4][R8.64] ;  /* 0x0000000408077981 */ /* 0x0000a8000c1e1900 */
[----:B------:R-:W1:Y:S02]  /*0650*/  POPC R12, R12 ;  /* 0x0000000c000c7309 */ /* 0x000e640000000000 */
[----:B-1----:R-:W-:-:S05]  /*0660*/  LOP3.LUT R14, R12, 0x1, RZ, 0xc0, !PT ;  /* 0x000000010c0e7812 */ /* 0x002fca00078ec0ff */
[----:B------:R-:W-:-:S05]  /*0670*/  IMAD R14, R13, 0x2, R14 ;  /* 0x000000020d0e7824 */ /* 0x000fca00078e020e */
[----:B------:R-:W-:-:S06]  /*0680*/  LOP3.LUT R11, R14, UR8, RZ, 0xc0, !PT ;  /* 0x000000080e0b7c12 */ /* 0x000fcc000f8ec0ff */
        /* <DEDUP_REMOVED lines=24> */
[----:B------:R-:W0:Y:S01]  /*0810*/  POPC R13, R13 ;  /* 0x0000000d000d7309 */ /* 0x000e220000000000 */
[--C-:B------:R-:W-:Y:S02]  /*0820*/  SHF.R.U32.HI R9, RZ, 0x1c, R5.reuse ;  /* 0x0000001cff097819 */ /* 0x100fe40000011605 */
[----:B------:R-:W-:Y:S02]  /*0830*/  SHF.R.U32.HI R8, RZ, 0x1e, R5 ;  /* 0x0000001eff087819 */ /* 0x000fe40000011605 */
[----:B------:R-:W-:-:S04]  /*0840*/  LOP3.LUT R9, R9, 0x2, RZ, 0xc0, !PT ;  /* 0x0000000209097812 */ /* 0x000fc800078ec0ff */
[----:B------:R-:W-:Y:S02]  /*0850*/  LOP3.LUT R8, R9, 0x1, R8, 0xf8, !PT ;  /* 0x0000000109087812 */ /* 0x000fe400078ef808 */
[----:B0-----:R-:W-:Y:S02]  /*0860*/  LOP3.LUT R15, R13, 0x1, RZ, 0xc0, !PT ;  /* 0x000000010d0f7812 */ /* 0x001fe400078ec0ff */
[----:B------:R-:W-:-:S03]  /*0870*/  SHF.R.U32.HI R9, RZ, 0x1a, R5 ;  /* 0x0000001aff097819 */ /* 0x000fc60000011605 */
[----:B------:R-:W-:Y:S01]  /*0880*/  IMAD R15, R12, 0x2, R15 ;  /* 0x000000020c0f7824 */ /* 0x000fe200078e020f */
[----:B------:R-:W-:Y:S02]  /*0890*/  LOP3.LUT R8, R8, 0x4, R9, 0xf8, !PT ;  /* 0x0000000408087812 */ /* 0x000fe400078ef809 */
[----:B------:R-:W-:Y:S02]  /*08a0*/  SHF.R.U32.HI R9, RZ, 0x18, R5 ;  /* 0x00000018ff097819 */ /* 0x000fe40000011605 */
[----:B------:R-:W-:Y:S02]  /*08b0*/  LOP3.LUT R12, R15, UR8, RZ, 0xc0, !PT ;  /* 0x000000080f0c7c12 */ /* 0x000fe4000f8ec0ff */
[----:B------:R-:W-:Y:S02]  /*08c0*/  LOP3.LUT R8, R8, 0x8, R9, 0xf8, !PT ;  /* 0x0000000808087812 */ /* 0x000fe400078ef809 */
[----:B------:R-:W-:Y:S02]  /*08d0*/  SHF.R.U32.HI R9, RZ, 0x16, R5 ;  /* 0x00000016ff097819 */ /* 0x000fe40000011605 */
[----:B------:R-:W0:Y:S02]  /*08e0*/  POPC R12, R12 ;  /* 0x0000000c000c7309 */ /* 0x000e240000000000 */
[----:B------:R-:W-:-:S02]  /*08f0*/  LOP3.LUT R8, R8, 0x10, R9, 0xf8, !PT ;  /* 0x0000001008087812 */ /* 0x000fc400078ef809 */
[----:B------:R-:W-:-:S04]  /*0900*/  SHF.R.U32.HI R9, RZ, 0x14, R5 ;  /* 0x00000014ff097819 */ /* 0x000fc80000011605 */
[----:B------:R-:W-:Y:S02]  /*0910*/  LOP3.LUT R8, R8, 0x20, R9, 0xf8, !PT ;  /* 0x0000002008087812 */ /* 0x000fe400078ef809 */
[----:B------:R-:W-:-:S04]  /*0920*/  SHF.R.U32.HI R9, RZ, 0x12, R5 ;  /* 0x00000012ff097819 */ /* 0x000fc80000011605 */
[----:B------:R-:W-:Y:S02]  /*0930*/  LOP3.LUT R9, R8, 0x40, R9, 0xf8, !PT ;  /* 0x0000004008097812 */ /* 0x000fe400078ef809 */
[----:B0-----:R-:W-:-:S05]  /*0940*/  LOP3.LUT R8, R12, 0x1, RZ, 0xc0, !PT ;  /* 0x000000010c087812 */ /* 0x001fca00078ec0ff */
[----:B------:R-:W-:Y:S01]  /*0950*/  IMAD R8, R15, 0x2, R8 ;  /* 0x000000020f087824 */ /* 0x000fe200078e0208 */
[--C-:B------:R-:W-:Y:S02]  /*0960*/  SHF.R.U32.HI R10, RZ, 0x10, R5.reuse ;  /* 0x00000010ff0a7819 */ /* 0x100fe40000011605 */
[--C-:B------:R-:W-:Y:S02]  /*0970*/  SHF.R.U32.HI R11, RZ, 0xe, R5.reuse ;  /* 0x0000000eff0b7819 */ /* 0x100fe40000011605 */
[----:B------:R-:W-:Y:S02]  /*0980*/  LOP3.LUT R14, R8, UR8, RZ, 0xc0, !PT ;  /* 0x00000008080e7c12 */ /* 0x000fe4000f8ec0ff */
[----:B------:R-:W-:Y:S02]  /*0990*/  LOP3.LUT R10, R10, 0x80, RZ, 0xc0, !PT ;  /* 0x000000800a0a7812 */ /* 0x000fe400078ec0ff */
[----:B------:R-:W-:Y:S02]  /*09a0*/  LOP3.LUT R11, R11, 0x100, RZ, 0xc0, !PT ;  /* 0x000001000b0b7812 */ /* 0x000fe400078ec0ff */
[----:B------:R-:W-:-:S02]  /*09b0*/  SHF.R.U32.HI R12, RZ, 0xc, R5 ;  /* 0x0000000cff0c7819 */ /* 0x000fc40000011605 */
[----:B------:R-:W-:Y:S01]  /*09c0*/  SHF.R.U32.HI R13, RZ, 0xa, R5 ;  /* 0x0000000aff0d7819 */ /* 0x000fe20000011605 */
[----:B------:R-:W0:Y:S01]  /*09d0*/  POPC R14, R14 ;  /* 0x0000000e000e7309 */ /* 0x000e220000000000 */
[----:B------:R-:W-:Y:S02]  /*09e0*/  IADD3 R9, PT, PT, R11, R10, R9 ;  /* 0x0000000a0b097210 */ /* 0x000fe40007ffe009 */
[----:B------:R-:W-:Y:S02]  /*09f0*/  LOP3.LUT R12, R12, 0x200, RZ, 0xc0, !PT ;  /* 0x000002000c0c7812 */ /* 0x000fe400078ec0ff */
[----:B------:R-:W-:Y:S02]  /*0a00*/  LOP3.LUT R13, R13, 0x400, RZ, 0xc0, !PT ;  /* 0x000004000d0d7812 */ /* 0x000fe400078ec0ff */
[--C-:B------:R-:W-:Y:S02]  /*0a10*/  SHF.R.U32.HI R10, RZ, 0x8, R5.reuse ;  /* 0x00000008ff0a7819 */ /* 0x100fe40000011605 */
[----:B------:R-:W-:-:S02]  /*0a20*/  SHF.R.U32.HI R11, RZ, 0x6, R5 ;  /* 0x00000006ff0b7819 */ /* 0x000fc40000011605 */
[----:B------:R-:W-:Y:S02]  /*0a30*/  IADD3 R9, PT, PT, R13, R12, R9 ;  /* 0x0000000c0d097210 */ /* 0x000fe40007ffe009 */
[----:B------:R-:W-:Y:S02]  /*0a40*/  LOP3.LUT R10, R10, 0x800, RZ, 0xc0, !PT ;  /* 0x000008000a0a7812 */ /* 0x000fe400078ec0ff */
[----:B------:R-:W-:Y:S02]  /*0a50*/  LOP3.LUT R11, R11, 0x1000, RZ, 0xc0, !PT ;  /* 0x000010000b0b7812 */ /* 0x000fe400078ec0ff */
[--C-:B------:R-:W-:Y:S02]  /*0a60*/  SHF.R.U32.HI R12, RZ, 0x4, R5.reuse ;  /* 0x00000004ff0c7819 */ /* 0x100fe40000011605 */
[----:B------:R-:W-:Y:S02]  /*0a70*/  SHF.R.U32.HI R13, RZ, 0x2, R5 ;  /* 0x00000002ff0d7819 */ /* 0x000fe40000011605 */
[----:B------:R-:W-:-:S02]  /*0a80*/  IADD3 R9, PT, PT, R11, R10, R9 ;  /* 0x0000000a0b097210 */ /* 0x000fc40007ffe009 */
[----:B------:R-:W-:Y:S02]  /*0a90*/  LOP3.LUT R12, R12, 0x2000, RZ, 0xc0, !PT ;  /* 0x000020000c0c7812 */ /* 0x000fe400078ec0ff */
[----:B------:R-:W-:Y:S01]  /*0aa0*/  LOP3.LUT R13, R13, 0x4000, RZ, 0xc0, !PT ;  /* 0x000040000d0d7812 */ /* 0x000fe200078ec0ff */
[----:B------:R-:W-:-:S03]  /*0ab0*/  IMAD.SHL.U32 R11, R5, 0x4, RZ ;  /* 0x00000004050b7824 */ /* 0x000fc600078e00ff */
[----:B------:R-:W-:Y:S02]  /*0ac0*/  IADD3 R9, PT, PT, R13, R12, R9 ;  /* 0x0000000c0d097210 */ /* 0x000fe40007ffe009 */
[----:B0-----:R-:W-:Y:S02]  /*0ad0*/  LOP3.LUT R13, R14, 0x1, RZ, 0xc0, !PT ;  /* 0x000000010e0d7812 */ /* 0x001fe400078ec0ff */
[----:B------:R-:W-:-:S03]  /*0ae0*/  LOP3.LUT R10, R5, 0x8000, RZ, 0xc0, !PT ;  /* 0x00008000050a7812 */ /* 0x000fc600078ec0ff */
[----:B------:R-:W-:Y:S01]  /*0af0*/  IMAD R14, R8, 0x2, R13 ;  /* 0x00000002080e7824 */ /* 0x000fe200078e020d */
[----:B------:R-:W-:Y:S01]  /*0b00*/  LOP3.LUT R11, R11, 0x10000, RZ, 0xc0, !PT ;  /* 0x000100000b0b7812 */ /* 0x000fe200078ec0ff */
[----:B------:R-:W-:-:S03]  /*0b10*/  IMAD.SHL.U32 R8, R5, 0x10, RZ ;  /* 0x0000001005087824 */ /* 0x000fc600078e00ff */
[----:B------:R-:W-:Y:S02]  /*0b20*/  LOP3.LUT R15, R14, UR8, RZ, 0xc0, !PT ;  /* 0x000000080e0f7c12 */ /* 0x000fe4000f8ec0ff */
[----:B------:R-:W-:Y:S01]  /*0b30*/  IADD3 R9, PT, PT, R11, R10, R9 ;  /* 0x0000000a0b097210 */ /* 0x000fe20007ffe009 */
[C---:B------:R-:W-:Y:S01]  /*0b40*/  IMAD.SHL.U32 R10, R5.reuse, 0x40, RZ ;  /* 0x00000040050a7824 */ /* 0x040fe200078e00ff */
[----:B------:R-:W-:Y:S01]  /*0b50*/  LOP3.LUT R8, R8, 0x20000, RZ, 0xc0, !PT ;  /* 0x0002000008087812 */ /* 0x000fe200078ec0ff */
[C---:B------:R-:W-:Y:S01]  /*0b60*/  IMAD.SHL.U32 R11, R5.reuse, 0x100, RZ ;  /* 0x00000100050b7824 */ /* 0x040fe200078e00ff */
[----:B------:R-:W0:Y:S01]  /*0b70*/  POPC R15, R15 ;  /* 0x0000000f000f7309 */ /* 0x000e220000000000 */
[----:B------:R-:W-:Y:S01]  /*0b80*/  IMAD.SHL.U32 R12, R5, 0x400, RZ ;  /* 0x00000400050c7824 */ /* 0x000fe200078e00ff */
[----:B------:R-:W-:Y:S02]  /*0b90*/  LOP3.LUT R10, R10, 0x40000, RZ, 0xc0, !PT ;  /* 0x000400000a0a7812 */ /* 0x000fe400078ec0ff */
[----:B------:R-:W-:-:S02]  /*0ba0*/  LOP3.LUT R11, R11, 0x80000, RZ, 0xc0, !PT ;  /* 0x000800000b0b7812 */ /* 0x000fc400078ec0ff */
[----:B------:R-:W-:Y:S02]  /*0bb0*/  IADD3 R8, PT, PT, R10, R8, R9 ;  /* 0x000000080a087210 */ /* 0x000fe40007ffe009 */
[----:B------:R-:W-:Y:S01]  /*0bc0*/  LOP3.LUT R12, R12, 0x100000, RZ, 0xc0, !PT ;  /* 0x001000000c0c7812 */ /* 0x000fe200078ec0ff */
[----:B------:R-:W-:-:S03]  /*0bd0*/  IMAD.SHL.U32 R9, R5, 0x1000, RZ ;  /* 0x0000100005097824 */ /* 0x000fc600078e00ff */
[----:B------:R-:W-:Y:S01]  /*0be0*/  IADD3 R11, PT, PT, R12, R11, R8 ;  /* 0x0000000b0c0b7210 */ /* 0x000fe20007ffe008 */
[----:B------:R-:W-:Y:S02]  /*0bf0*/  IMAD.SHL.U32 R8, R14, 0x2, RZ ;  /* 0x000000020e087824 */ /* 0x000fe400078e00ff */
[----:B------:R-:W-:Y:S01]  /*0c00*/  IMAD.SHL.U32 R13, R5, 0x4000, RZ ;  /* 0x00004000050d7824 */ /* 0x000fe200078e00ff */
[----:B------:R-:W-:Y:S02]  /*0c10*/  LOP3.LUT R10, R9, 0x200000, RZ, 0xc0, !PT ;  /* 0x00200000090a7812 */ /* 0x000fe400078ec0ff */
[----:B0-----:R-:W-:Y:S01]  /*0c20*/  LOP3.LUT R9, R8, 0x1, R15, 0xf8, !PT ;  /* 0x0000000108097812 */ /* 0x001fe200078ef80f */
[----:B------:R-:W-:Y:S01]  /*0c30*/  IMAD.U32 R12, R5, 0x10000, RZ ;  /* 0x00010000050c7824 */ /* 0x000fe200078e00ff */
[----:B------:R-:W-:Y:S01]  /*0c40*/  LOP3.LUT R13, R13, 0x400000, RZ, 0xc0, !PT ;  /* 0x004000000d0d7812 */ /* 0x000fe200078ec0ff */
[----:B------:R-:W-:Y:S01]  /*0c50*/  IMAD.SHL.U32 R14, R5, 0x40000, RZ ;  /* 0x00040000050e7824 */ /* 0x000fe200078e00ff */
[----:B------:R-:W-:-:S02]  /*0c60*/  LOP3.LUT R15, R9, UR8, RZ, 0xc0, !PT ;  /* 0x00000008090f7c12 */ /* 0x000fc4000f8ec0ff */
[----:B------:R-:W-:Y:S02]  /*0c70*/  IADD3 R10, PT, PT, R13, R10, R11 ;  /* 0x0000000a0d0a7210 */ /* 0x000fe40007ffe00b */
[----:B------:R-:W-:Y:S01]  /*0c80*/  LOP3.LUT R11, R12, 0x800000, RZ, 0xc0, !PT ;  /* 0x008000000c0b7812 */ /* 0x000fe200078ec0ff */
[C---:B------:R-:W-:Y:S01]  /*0c90*/  IMAD.SHL.U32 R12, R5.reuse, 0x100000, RZ ;  /* 0x00100000050c7824 */ /* 0x040fe200078e00ff */
[----:B------:R-:W-:Y:S01]  /*0ca0*/  LOP3.LUT R14, R14, 0x1000000, RZ, 0xc0, !PT ;  /* 0x010000000e0e7812 */ /* 0x000fe200078ec0ff */
[C---:B------:R-:W-:Y:S01]  /*0cb0*/  IMAD.SHL.U32 R13, R5.reuse, 0x400000, RZ ;  /* 0x00400000050d7824 */ /* 0x040fe200078e00ff */
[----:B------:R-:W0:Y:S02]  /*0cc0*/  POPC R15, R15 ;  /* 0x0000000f000f7309 */ /* 0x000e240000000000 */
[----:B------:R-:W-:Y:S01]  /*0cd0*/  IADD3 R10, PT, PT, R14, R11, R10 ;  /* 0x0000000b0e0a7210 */ /* 0x000fe20007ffe00a */
[C---:B------:R-:W-:Y:S01]  /*0ce0*/  IMAD.SHL.U32 R14, R5.reuse, 0x4000000, RZ ;  /* 0x04000000050e7824 */ /* 0x040fe200078e00ff */
[----:B------:R-:W-:Y:S01]  /*0cf0*/  LOP3.LUT R11, R12, 0x2000000, RZ, 0xc0, !PT ;  /* 0x020000000c0b7812 */ /* 0x000fe200078ec0ff */
[----:B------:R-:W-:Y:S01]  /*0d00*/  IMAD.SHL.U32 R12, R5, 0x1000000, RZ ;  /* 0x01000000050c7824 */ /* 0x000fe200078e00ff */
        /* <DEDUP_REMOVED lines=8> */
[----:B0-----:R-:W-:-:S02]  /*0d90*/  LOP3.LUT R8, R15, 0x1, RZ, 0xc0, !PT ;  /* 0x000000010f087812 */ /* 0x001fc400078ec0ff */
[----:B------:R-:W-:-:S03]  /*0da0*/  IADD3 R5, PT, PT, R11, R5, R10 ;  /* 0x000000050b057210 */ /* 0x000fc60007ffe00a */
[----:B------:R-:W-:Y:S02]  /*0db0*/  IMAD R8, R9, 0x2, R8 ;  /* 0x0000000209087824 */ /* 0x000fe400078e0208 */
[----:B------:R-:W-:-:S03]  /*0dc0*/  IMAD R10, R6, -0x80000000, R5 ;  /* 0x80000000060a7824 */ /* 0x000fc600078e0205 */
[----:B------:R-:W-:Y:S01]  /*0dd0*/  LOP3.LUT R6, R8, UR8, RZ, 0xc0, !PT ;  /* 0x0000000808067c12 */ /* 0x000fe2000f8ec0ff */
[----:B------:R-:W-:Y:S01]  /*0de0*/  VIADD R4, R4, 0x1 ;  /* 0x0000000104047836 */ /* 0x000fe20000000000 */
[----:B--2---:R-:W-:-:S04]  /*0df0*/  LOP3.LUT R7, R7, R10, RZ, 0x3c, !PT ;  /* 0x0000000a07077212 */ /* 0x004fc800078e3cff */
[----:B------:R-:W0:Y:S01]  /*0e00*/  POPC R6, R6 ;  /* 0x0000000600067309 */ /* 0x000e220000000000 */
[----:B------:R-:W-:-:S07]  /*0e10*/  ISETP.NE.AND P1, PT, R4, RZ, PT ;  /* 0x000000ff0400720c */ /* 0x000fce0003f25270 */
[----:B------:R-:W1:Y:S01]  /*0e20*/  POPC R10, R7 ;  /* 0x00000007000a7309 */ /* 0x000e620000000000 */
[----:B------:R-:W-:-:S04]  /*0e30*/  UIADD3 UR6, UP0, UPT, UR6, 0x4, URZ ;  /* 0x0000000406067890 */ /* 0x000fc8000ff1e0ff */
[----:B------:R-:W-:Y:S01]  /*0e40*/  UIADD3.X UR7, UPT, UPT, URZ, UR7, URZ, UP0, !UPT ;  /* 0x00000007ff077290 */ /* 0x000fe200087fe4ff */
[----:B0-----:R-:W-:-:S05]  /*0e50*/  LOP3.LUT R5, R6, 0x1, RZ, 0xc0, !PT ;  /* 0x0000000106057812 */ /* 0x001fca00078ec0ff */
[----:B------:R-:W-:Y:S02]  /*0e60*/  IMAD R5, R8, 0x2, R5 ;  /* 0x0000000208057824 */ /* 0x000fe400078e0205 */
[----:B-1----:R-:W-:Y:S01]  /*0e70*/  IMAD.IADD R3, R10, 0x1, R3 ;  /* 0x000000010a037824 */ /* 0x002fe200078e0203 */
[----:B------:R-:W-:Y:S06]  /*0e80*/  @P1 BRA `(.L_x_4) ;  /* 0xfffffff000b01947 */ /* 0x000fec000383ffff */
.L_x_3:
[----:B------:R-:W0:Y:S02]  /*0e90*/  LDCU UR6, c[0x3][URZ] ;  /* 0x00c00000ff0677ac */ /* 0x000e240008000800 */
[----:B0-----:R-:W-:-:S13]  /*0ea0*/  ISETP.GE.U32.AND P1, PT, R3, UR6, PT ;  /* 0x0000000603007c0c */ /* 0x001fda000bf26070 */
[----:B------:R-:W-:Y:S05]  /*0eb0*/  @P1 EXIT ;  /* 0x000000000000194d */ /* 0x000fea0003800000 */
        /* <DEDUP_REMOVED lines=16> */
[----:B------:R0:W-:Y:S01]  /*0fc0*/  STG.E desc[UR4][R4.64], R0 ;  /* 0x0000000004007986 */ /* 0x0001e2000c101904 */
[----:B------:R-:W-:Y:S05]  /*0fd0*/  @!P0 EXIT ;  /* 0x000000000000894d */ /* 0x000fea0003800000 */
[----:B0-----:R-:W0:Y:S01]  /*0fe0*/  LDC.64 R4, c[0x4][0x20] ;  /* 0x01000800ff047b82 */ /* 0x001e220000000a00 */
[----:B------:R-:W-:Y:S01]  /*0ff0*/  IMAD.MOV R2, RZ, RZ, -R2 ;  /* 0x000000ffff027224 */ /* 0x000fe200078e0a02 */
[----:B------:R-:W1:Y:S02]  /*1000*/  LDCU UR6, c[0x3][0x10] ;  /* 0x00c00200ff0677ac */ /* 0x000e640008000800 */
[----:B01----:R-:W-:-:S07]  /*1010*/  IMAD.WIDE.U32 R4, R3, 0x38, R4 ;  /* 0x0000003803047825 */ /* 0x003fce00078e0004 */
.L_x_5:
[----:B------:R-:W-:Y:S01]  /*1020*/  LOP3.LUT R3, R0, UR6, RZ, 0xc0, !PT ;  /* 0x0000000600037c12 */ /* 0x000fe2000f8ec0ff */
[----:B------:R-:W-:-:S05]  /*1030*/  VIADD R2, R2, 0x1 ;  /* 0x0000000102027836 */ /* 0x000fca0000000000 */
[----:B0-----:R-:W0:Y:S01]  /*1040*/  POPC R3, R3 ;  /* 0x0000000300037309 */ /* 0x001e220000000000 */
[----:B------:R-:W-:Y:S02]  /*1050*/  ISETP.NE.AND P0, PT, R2, RZ, PT ;  /* 0x000000ff0200720c */ /* 0x000fe40003f05270 */
        /* <DEDUP_REMOVED lines=109> */
[----:B0-----:R-:W-:-:S05]  /*1730*/  LOP3.LUT R9, R11, 0x1, RZ, 0xc0, !PT ;  /* 0x000000010b097812 */ /* 0x001fca00078ec0ff */
[----:B------:R-:W-:Y:S01]  /*1740*/  IMAD R12, R6, 0x2, R9 ;  /* 0x00000002060c7824 */ /* 0x000fe200078e0209 */
[--C-:B------:R-:W-:Y:S02]  /*1750*/  SHF.R.U32.HI R6, RZ, 0x1e, R0.reuse ;  /* 0x0000001eff067819 */ /* 0x100fe40000011600 */
[----:B------:R-:W-:Y:S02]  /*1760*/  SHF.R.U32.HI R9, RZ, 0x1a, R0 ;  /* 0x0000001aff097819 */ /* 0x000fe40000011600 */
[----:B------:R-:W-:Y:S02]  /*1770*/  LOP3.LUT R13, R12, UR6, RZ, 0xc0, !PT ;  /* 0x000000060c0d7c12 */ /* 0x000fe4000f8ec0ff */
[----:B------:R-:W-:Y:S02]  /*1780*/  LOP3.LUT R6, R7, 0x1, R6, 0xf8, !PT ;  /* 0x0000000107067812 */ /* 0x000fe400078ef806 */
[----:B------:R-:W-:Y:S02]  /*1790*/  SHF.R.U32.HI R7, RZ, 0x18, R0 ;  /* 0x00000018ff077819 */ /* 0x000fe40000011600 */
[----:B------:R-:W0:Y:S01]  /*17a0*/  POPC R13, R13 ;  /* 0x0000000d000d7309 */ /* 0x000e220000000000 */
[----:B------:R-:W-:-:S02]  /*17b0*/  LOP3.LUT R6, R6, 0x4, R9, 0xf8, !PT ;  /* 0x0000000406067812 */ /* 0x000fc400078ef809 */
[--C-:B------:R-:W-:Y:S02]  /*17c0*/  SHF.R.U32.HI R9, RZ, 0x16, R0.reuse ;  /* 0x00000016ff097819 */ /* 0x100fe40000011600 */
[----:B------:R-:W-:Y:S02]  /*17d0*/  LOP3.LUT R6, R6, 0x8, R7, 0xf8, !PT ;  /* 0x0000000806067812 */ /* 0x000fe400078ef807 */
[--C-:B------:R-:W-:Y:S02]  /*17e0*/  SHF.R.U32.HI R7, RZ, 0x14, R0.reuse ;  /* 0x00000014ff077819 */ /* 0x100fe40000011600 */
[----:B------:R-:W-:Y:S02]  /*17f0*/  LOP3.LUT R6, R6, 0x10, R9, 0xf8, !PT ;  /* 0x0000001006067812 */ /* 0x000fe400078ef809 */
[----:B------:R-:W-:Y:S02]  /*1800*/  SHF.R.U32.HI R9, RZ, 0x10, R0 ;  /* 0x00000010ff097819 */ /* 0x000fe40000011600 */
[----:B------:R-:W-:-:S02]  /*1810*/  LOP3.LUT R7, R6, 0x20, R7, 0xf8, !PT ;  /* 0x0000002006077812 */ /* 0x000fc400078ef807 */
[----:B0-----:R-:W-:Y:S02]  /*1820*/  LOP3.LUT R11, R13, 0x1, RZ, 0xc0, !PT ;  /* 0x000000010d0b7812 */ /* 0x001fe400078ec0ff */
[----:B------:R-:W-:Y:S02]  /*1830*/  LOP3.LUT R7, R7, 0x40, R8, 0xf8, !PT ;  /* 0x0000004007077812 */ /* 0x000fe400078ef808 */
[----:B------:R-:W-:Y:S01]  /*1840*/  LOP3.LUT R8, R9, 0x80, RZ, 0xc0, !PT ;  /* 0x0000008009087812 */ /* 0x000fe200078ec0ff */
[----:B------:R-:W-:Y:S01]  /*1850*/  IMAD R6, R12, 0x2, R11 ;  /* 0x000000020c067824 */ /* 0x000fe200078e020b */
[--C-:B------:R-:W-:Y:S02]  /*1860*/  SHF.R.U32.HI R9, RZ, 0xc, R0.reuse ;  /* 0x0000000cff097819 */ /* 0x100fe40000011600 */
[----:B------:R-:W-:Y:S02]  /*1870*/  SHF.R.U32.HI R11, RZ, 0xa, R0 ;  /* 0x0000000aff0b7819 */ /* 0x000fe40000011600 */
[----:B------:R-:W-:-:S02]  /*1880*/  LOP3.LUT R12, R6, UR6, RZ, 0xc0, !PT ;  /* 0x00000006060c7c12 */ /* 0x000fc4000f8ec0ff */
[----:B------:R-:W-:Y:S02]  /*1890*/  IADD3 R7, PT, PT, R10, R8, R7 ;  /* 0x000000080a077210 */ /* 0x000fe40007ffe007 */
[----:B------:R-:W-:Y:S02]  /*18a0*/  LOP3.LUT R8, R9, 0x200, RZ, 0xc0, !PT ;  /* 0x0000020009087812 */ /* 0x000fe400078ec0ff */
[----:B------:R-:W0:Y:S01]  /*18b0*/  POPC R12, R12 ;  /* 0x0000000c000c7309 */ /* 0x000e220000000000 */
[----:B------:R-:W-:Y:S02]  /*18c0*/  LOP3.LUT R11, R11, 0x400, RZ, 0xc0, !PT ;  /* 0x000004000b0b7812 */ /* 0x000fe400078ec0ff */
[--C-:B------:R-:W-:Y:S02]  /*18d0*/  SHF.R.U32.HI R9, RZ, 0x8, R0.reuse ;  /* 0x00000008ff097819 */ /* 0x100fe40000011600 */
[----:B------:R-:W-:Y:S02]  /*18e0*/  SHF.R.U32.HI R10, RZ, 0x6, R0 ;  /* 0x00000006ff0a7819 */ /* 0x000fe40000011600 */
[----:B------:R-:W-:-:S02]  /*18f0*/  IADD3 R7, PT, PT, R11, R8, R7 ;  /* 0x000000080b077210 */ /* 0x000fc40007ffe007 */
[----:B------:R-:W-:Y:S02]  /*1900*/  LOP3.LUT R8, R9, 0x800, RZ, 0xc0, !PT ;  /* 0x0000080009087812 */ /* 0x000fe400078ec0ff */
[----:B------:R-:W-:Y:S02]  /*1910*/  LOP3.LUT R10, R10, 0x1000, RZ, 0xc0, !PT ;  /* 0x000010000a0a7812 */ /* 0x000fe400078ec0ff */
[--C-:B------:R-:W-:Y:S02]  /*1920*/  SHF.R.U32.HI R9, RZ, 0x4, R0.reuse ;  /* 0x00000004ff097819 */ /* 0x100fe40000011600 */
[----:B------:R-:W-:Y:S02]  /*1930*/  SHF.R.U32.HI R11, RZ, 0x2, R0 ;  /* 0x00000002ff0b7819 */ /* 0x000fe40000011600 */
[----:B0-----:R-:W-:Y:S01]  /*1940*/  LOP3.LUT R13, R12, 0x1, RZ, 0xc0, !PT ;  /* 0x000000010c0d7812 */ /* 0x001fe200078ec0ff */
[----:B------:R-:W-:Y:S01]  /*1950*/  IMAD.SHL.U32 R12, R0, 0x40000, RZ ;  /* 0x00040000000c7824 */ /* 0x000fe200078e00ff */
[----:B------:R-:W-:Y:S01]  /*1960*/  IADD3 R7, PT, PT, R10, R8, R7 ;  /* 0x000000080a077210 */ /* 0x000fe20007ffe007 */
[C---:B------:R-:W-:Y:S01]  /*1970*/  IMAD.SHL.U32 R10, R0.reuse, 0x40, RZ ;  /* 0x00000040000a7824 */ /* 0x040fe200078e00ff */
[----:B------:R-:W-:Y:S01]  /*1980*/  LOP3.LUT R8, R9, 0x2000, RZ, 0xc0, !PT ;  /* 0x0000200009087812 */ /* 0x000fe200078ec0ff */
[----:B------:R-:W-:Y:S01]  /*1990*/  IMAD.SHL.U32 R9, R0, 0x4, RZ ;  /* 0x0000000400097824 */ /* 0x000fe200078e00ff */
[----:B------:R-:W-:Y:S01]  /*19a0*/  LOP3.LUT R11, R11, 0x4000, RZ, 0xc0, !PT ;  /* 0x000040000b0b7812 */ /* 0x000fe200078ec0ff */
[----:B------:R-:W-:Y:S01]  /*19b0*/  IMAD R13, R6, 0x2, R13 ;  /* 0x00000002060d7824 */ /* 0x000fe200078e020d */
[----:B------:R-:W-:-:S02]  /*19c0*/  LOP3.LUT R6, R0, 0x8000, RZ, 0xc0, !PT ;  /* 0x0000800000067812 */ /* 0x000fc400078ec0ff */
[----:B------:R-:W-:Y:S01]  /*19d0*/  IADD3 R7, PT, PT, R11, R8, R7 ;  /* 0x000000080b077210 */ /* 0x000fe20007ffe007 */
[C---:B------:R-:W-:Y:S01]  /*19e0*/  IMAD.SHL.U32 R8, R0.reuse, 0x10, RZ ;  /* 0x0000001000087824 */ /* 0x040fe200078e00ff */
[----:B------:R-:W-:Y:S02]  /*19f0*/  LOP3.LUT R9, R9, 0x10000, RZ, 0xc0, !PT ;  /* 0x0001000009097812 */ /* 0x000fe400078ec0ff */
[----:B------:R-:W-:Y:S02]  /*1a00*/  LOP3.LUT R11, R13, UR6, RZ, 0xc0, !PT ;  /* 0x000000060d0b7c12 */ /* 0x000fe4000f8ec0ff */
[----:B------:R-:W-:Y:S01]  /*1a10*/  IADD3 R6, PT, PT, R9, R6, R7 ;  /* 0x0000000609067210 */ /* 0x000fe20007ffe007 */
[----:B------:R-:W-:Y:S01]  /*1a20*/  IMAD.SHL.U32 R9, R0, 0x400, RZ ;  /* 0x0000040000097824 */ /* 0x000fe200078e00ff */
[----:B------:R-:W-:Y:S01]  /*1a30*/  LOP3.LUT R7, R8, 0x20000, RZ, 0xc0, !PT ;  /* 0x0002000008077812 */ /* 0x000fe200078ec0ff */
[----:B------:R0:W1:Y:S01]  /*1a40*/  POPC R15, R11 ;  /* 0x0000000b000f7309 */ /* 0x0000620000000000 */
[----:B------:R-:W-:Y:S01]  /*1a50*/  LOP3.LUT R10, R10, 0x40000, RZ, 0xc0, !PT ;  /* 0x000400000a0a7812 */ /* 0x000fe200078ec0ff */
[----:B------:R-:W-:Y:S01]  /*1a60*/  IMAD.SHL.U32 R8, R0, 0x100, RZ ;  /* 0x0000010000087824 */ /* 0x000fe200078e00ff */
[----:B------:R-:W-:-:S02]  /*1a70*/  LOP3.LUT R9, R9, 0x100000, RZ, 0xc0, !PT ;  /* 0x0010000009097812 */ /* 0x000fc400078ec0ff */
[----:B------:R-:W-:Y:S01]  /*1a80*/  IADD3 R6, PT, PT, R10, R7, R6 ;  /* 0x000000070a067210 */ /* 0x000fe20007ffe006 */
[----:B------:R-:W-:Y:S01]  /*1a90*/  IMAD.SHL.U32 R10, R0, 0x4000, RZ ;  /* 0x00004000000a7824 */ /* 0x000fe200078e00ff */
[----:B------:R-:W-:Y:S01]  /*1aa0*/  LOP3.LUT R7, R8, 0x80000, RZ, 0xc0, !PT ;  /* 0x0008000008077812 */ /* 0x000fe200078ec0ff */
[----:B------:R-:W-:Y:S01]  /*1ab0*/  IMAD.SHL.U32 R8, R0, 0x1000, RZ ;  /* 0x0000100000087824 */ /* 0x000fe200078e00ff */
[----:B------:R-:W-:Y:S02]  /*1ac0*/  LOP3.LUT R12, R12, 0x1000000, RZ, 0xc0, !PT ;  /* 0x010000000c0c7812 */ /* 0x000fe400078ec0ff */
[----:B------:R-:W-:Y:S01]  /*1ad0*/  IADD3 R9, PT, PT, R9, R7, R6 ;  /* 0x0000000709097210 */ /* 0x000fe20007ffe006 */
[----:B------:R-:W-:Y:S01]  /*1ae0*/  IMAD.SHL.U32 R6, R13, 0x2, RZ ;  /* 0x000000020d067824 */ /* 0x000fe200078e00ff */
[----:B------:R-:W-:Y:S01]  /*1af0*/  LOP3.LUT R8, R8, 0x200000, RZ, 0xc0, !PT ;  /* 0x0020000008087812 */ /* 0x000fe200078ec0ff */
[----:B0-----:R-:W-:Y:S01]  /*1b00*/  IMAD.U32 R11, R0, 0x10000, RZ ;  /* 0x00010000000b7824 */ /* 0x001fe200078e00ff */
[----:B------:R-:W-:-:S02]  /*1b10*/  LOP3.LUT R10, R10, 0x400000, RZ, 0xc0, !PT ;  /* 0x004000000a0a7812 */ /* 0x000fc400078ec0ff */
[----:B-1----:R-:W-:Y:S02]  /*1b20*/  LOP3.LUT R7, R6, 0x1, R15, 0xf8, !PT ;  /* 0x0000000106077812 */ /* 0x002fe400078ef80f */
[----:B------:R-:W-:Y:S01]  /*1b30*/  IADD3 R8, PT, PT, R10, R8, R9 ;  /* 0x000000080a087210 */ /* 0x000fe20007ffe009 */
[C---:B------:R-:W-:Y:S01]  /*1b40*/  IMAD.SHL.U32 R9, R0.reuse, 0x100000, RZ ;  /* 0x0010000000097824 */ /* 0x040fe200078e00ff */
[----:B------:R-:W-:Y:S01]  /*1b50*/  LOP3.LUT R13, R7, UR6, RZ, 0xc0, !PT ;  /* 0x00000006070d7c12 */ /* 0x000fe2000f8ec0ff */
[----:B------:R-:W-:Y:S01]  /*1b60*/  IMAD.SHL.U32 R10, R0, 0x400000, RZ ;  /* 0x00400000000a7824 */ /* 0x000fe200078e00ff */
[----:B------:R-:W-:Y:S02]  /*1b70*/  LOP3.LUT R11, R11, 0x800000, RZ, 0xc0, !PT ;  /* 0x008000000b0b7812 */ /* 0x000fe400078ec0ff */
[----:B------:R-:W-:Y:S02]  /*1b80*/  LOP3.LUT R9, R9, 0x2000000, RZ, 0xc0, !PT ;  /* 0x0200000009097812 */ /* 0x000fe400078ec0ff */
[----:B------:R-:W0:Y:S01]  /*1b90*/  POPC R13, R13 ;  /* 0x0000000d000d7309 */ /* 0x000e220000000000 */
[----:B------:R-:W-:Y:S01]  /*1ba0*/  IADD3 R8, PT, PT, R12, R11, R8 ;  /* 0x0000000b0c087210 */ /* 0x000fe20007ffe008 */
[----:B------:R-:W-:Y:S01]  /*1bb0*/  IMAD.SHL.U32 R11, R0, 0x1000000, RZ ;  /* 0x01000000000b7824 */ /* 0x000fe200078e00ff */
[----:B------:R-:W-:Y:S01]  /*1bc0*/  LOP3.LUT R10, R10, 0x4000000, RZ, 0xc0, !PT ;  /* 0x040000000a0a7812 */ /* 0x000fe200078ec0ff */
[----:B------:R-:W-:Y:S01]  /*1bd0*/  IMAD.SHL.U32 R12, R0, 0x4000000, RZ ;  /* 0x04000000000c7824 */ /* 0x000fe200078e00ff */
[----:B------:R-:W-:Y:S01]  /*1be0*/  LOP3.LUT R6, R6, 0x40000000, RZ, 0xc0, !PT ;  /* 0x4000000006067812 */ /* 0x000fe200078ec0ff */
[----:B------:R-:W-:Y:S01]  /*1bf0*/  IMAD.SHL.U32 R0, R0, 0x10000000, RZ ;  /* 0x1000000000007824 */ /* 0x000fe200078e00ff */
[----:B------:R-:W-:-:S02]  /*1c00*/  IADD3 R8, PT, PT, R10, R9, R8 ;  /* 0x000000090a087210 */ /* 0x000fc40007ffe008 */
[----:B------:R-:W-:Y:S02]  /*1c10*/  LOP3.LUT R11, R11, 0x8000000, RZ, 0xc0, !PT ;  /* 0x080000000b0b7812 */ /* 0x000fe400078ec0ff */
[----:B------:R-:W-:Y:S02]  /*1c20*/  LOP3.LUT R9, R0, 0x20000000, RZ, 0xc0, !PT ;  /* 0x2000000000097812 */ /* 0x000fe400078ec0ff */
[----:B------:R-:W-:Y:S02]  /*1c30*/  LOP3.LUT R12, R12, 0x10000000, RZ, 0xc0, !PT ;  /* 0x100000000c0c7812 */ /* 0x000fe400078ec0ff */
[----:B0-----:R-:W-:Y:S02]  /*1c40*/  LOP3.LUT R0, R13, 0x1, RZ, 0xc0, !PT ;  /* 0x000000010d007812 */ /* 0x001fe400078ec0ff */
[----:B------:R-:W-:-:S03]  /*1c50*/  IADD3 R8, PT, PT, R12, R11, R8 ;  /* 0x0000000b0c087210 */ /* 0x000fc60007ffe008 */
[----:B------:R-:W-:Y:S01]  /*1c60*/  IMAD R0, R7, 0x2, R0 ;  /* 0x0000000207007824 */ /* 0x000fe200078e0200 */
[----:B------:R-:W-:-:S04]  /*1c70*/  IADD3 R6, PT, PT, R6, R9, R8 ;  /* 0x0000000906067210 */ /* 0x000fc80007ffe008 */
[----:B------:R-:W-:Y:S01]  /*1c80*/  LOP3.LUT R7, R0, UR6, RZ, 0xc0, !PT ;  /* 0x0000000600077c12 */ /* 0x000fe2000f8ec0ff */
[----:B------:R-:W-:Y:S02]  /*1c90*/  IMAD R9, R3, -0x80000000, R6 ;  /* 0x8000000003097824 */ /* 0x000fe400078e0206 */
[----:B------:R-:W-:Y:S01]  /*1ca0*/  IMAD.MOV.U32 R6, RZ, RZ, R4 ;  /* 0x000000ffff067224 */ /* 0x000fe200078e0004 */
[----:B------:R0:W1:Y:S01]  /*1cb0*/  POPC R3, R7 ;  /* 0x0000000700037309 */ /* 0x0000620000000000 */
[----:B------:R-:W-:Y:S01]  /*1cc0*/  IADD3 R4, P1, PT, R4, 0x4, RZ ;  /* 0x0000000404047810 */ /* 0x000fe20007f3e0ff */
[----:B0-----:R-:W-:-:S04]  /*1cd0*/  IMAD.MOV.U32 R7, RZ, RZ, R5 ;  /* 0x000000ffff077224 */ /* 0x001fc800078e0005 */
[----:B------:R-:W-:Y:S01]  /*1ce0*/  IMAD.X R5, RZ, RZ, R5, P1 ;  /* 0x000000ffff057224 */ /* 0x000fe200008e0605 */
[----:B-1----:R-:W-:Y:S01]  /*1cf0*/  LOP3.LUT R3, R3, 0x1, RZ, 0xc0, !PT ;  /* 0x0000000103037812 */ /* 0x002fe200078ec0ff */
[----:B------:R0:W-:Y:S04]  /*1d00*/  STG.E desc[UR4][R6.64], R9 ;  /* 0x0000000906007986 */ /* 0x0001e8000c101904 */
[----:B------:R-:W-:Y:S01]  /*1d10*/  IMAD R0, R0, 0x2, R3 ;  /* 0x0000000200007824 */ /* 0x000fe200078e0203 */
[----:B------:R-:W-:Y:S06]  /*1d20*/  @P0 BRA `(.L_x_5) ;  /* 0xfffffff000bc0947 */ /* 0x000fec000383ffff */
[----:B------:R-:W-:Y:S05]  /*1d30*/  EXIT ;  /* 0x000000000000794d */ /* 0x000fea0003800000 */
.L_x_6:
        /* <DEDUP_REMOVED lines=12> */
.L_x_12:


//--------------------- .text._Z23l1_register_brute_forcePKjj --------------------------
	.section	.text._Z23l1_register_brute_forcePKjj,"ax",@progbits
	.align	128
        .global         _Z23l1_register_brute_forcePKjj
        .type           _Z23l1_register_brute_forcePKjj,@function
        .size           _Z23l1_register_brute_forcePKjj,(.L_x_13 - _Z23l1_register_brute_forcePKjj)
        .other          _Z23l1_register_brute_forcePKjj,@"STO_CUDA_ENTRY STV_DEFAULT"
_Z23l1_register_brute_forcePKjj:
.text._Z23l1_register_brute_forcePKjj:
        /* <DEDUP_REMOVED lines=21> */
.L_x_8:
[C---:B0-----:R-:W-:Y:S01]  /*0150*/  LOP3.LUT R6, R5.reuse, UR8, RZ, 0xc0, !PT ;  /* 0x0000000805067c12 */ /* 0x041fe2000f8ec0ff */
[----:B------:R-:W-:-:S05]  /*0160*/  IMAD.SHL.U32 R9, R5, 0x2, RZ ;  /* 0x0000000205097824 */ /* 0x000fca00078e00ff */
[----:B------:R-:W0:Y:S02]  /*0170*/  POPC R6, R6 ;  /* 0x0000000600067309 */ /* 0x000e240000000000 */
[----:B0-----:R-:W-:-:S04]  /*0180*/  LOP3.LUT R8, R9, 0x1, R6, 0xf8, !PT ;  /* 0x0000000109087812 */ /* 0x001fc800078ef806 */
        /* <DEDUP_REMOVED lines=63> */
[----:B0-----:R-:W-:Y:S01]  /*0580*/  LOP3.LUT R12, R10, 0x1, RZ, 0xc0, !PT ;  /* 0x000000010a0c7812 */ /* 0x001fe200078ec0ff */
[----:B------:R-:W-:-:S04]  /*0590*/  IMAD.U32 R10, RZ, RZ, UR6 ;  /* 0x00000006ff0a7e24 */ /* 0x000fc8000f8e00ff */
[----:B------:R-:W-:-:S05]  /*05a0*/  IMAD R12, R13, 0x2, R12 ;  /* 0x000000020d0c7824 */ /* 0x000fca00078e020c */
[----:B------:R-:W-:-:S06]  /*05b0*/  LOP3.LUT R8, R12, UR8, RZ, 0xc0, !PT ;  /* 0x000000080c087c12 */ /* 0x000fcc000f8ec0ff */
[----:B------:R-:W0:Y:S02]  /*05c0*/  POPC R8, R8 ;  /* 0x0000000800087309 */ /* 0x000e240000000000 */
[----:B0-----:R-:W-:Y:S02]  /*05d0*/  LOP3.LUT R13, R8, 0x1, RZ, 0xc0, !PT ;  /* 0x00000001080d7812 */ /* 0x001fe400078ec0ff */
[----:B------:R0:W2:Y:S03]  /*05e0*/  LDG.E R8, desc[UR4][R10.64] ;  /* 0x000000040a087981 */ /* 0x0000a6000c1e1900 */
        /* <DEDUP_REMOVED lines=37> */
[----:B------:R-:W-:Y:S02]  /*0840*/  LOP3.LUT R11, R11, 0x2, RZ, 0xc0, !PT ;  /* 0x000000020b0b7812 */ /* 0x000fe400078ec0ff */
[----:B0-----:R-:W-:-:S05]  /*0850*/  LOP3.LUT R14, R15, 0x1, RZ, 0xc0, !PT ;  /* 0x000000010f0e7812 */ /* 0x001fca00078ec0ff */
[----:B------:R-:W-:Y:S01]  /*0860*/  IMAD R14, R13, 0x2, R14 ;  /* 0x000000020d0e7824 */ /* 0x000fe200078e020e */
[----:B------:R-:W-:-:S04]  /*0870*/  LOP3.LUT R10, R11, 0x1, R10, 0xf8, !PT ;  /* 0x000000010b0a7812 */ /* 0x000fc800078ef80a */
[----:B------:R-:W-:Y:S02]  /*0880*/  LOP3.LUT R16, R14, UR8, RZ, 0xc0, !PT ;  /* 0x000000080e107c12 */ /* 0x000fe4000f8ec0ff */
[----:B------:R-:W-:-:S04]  /*0890*/  SHF.R.U32.HI R11, RZ, 0x19, R5 ;  /* 0x00000019ff0b7819 */ /* 0x000fc80000011605 */
[----:B------:R-:W0:Y:S01]  /*08a0*/  POPC R16, R16 ;  /* 0x0000001000107309 */ /* 0x000e220000000000 */
[----:B------:R-:W-:Y:S02]  /*08b0*/  LOP3.LUT R10, R10, 0x4, R11, 0xf8, !PT ;  /* 0x000000040a0a7812 */ /* 0x000fe400078ef80b */
[----:B------:R-:W-:-:S04]  /*08c0*/  SHF.R.U32.HI R11, RZ, 0x17, R5 ;  /* 0x00000017ff0b7819 */ /* 0x000fc80000011605 */
[----:B------:R-:W-:Y:S02]  /*08d0*/  LOP3.LUT R10, R10, 0x8, R11, 0xf8, !PT ;  /* 0x000000080a0a7812 */ /* 0x000fe400078ef80b */
[----:B------:R-:W-:-:S04]  /*08e0*/  SHF.R.U32.HI R11, RZ, 0x15, R5 ;  /* 0x00000015ff0b7819 */ /* 0x000fc80000011605 */
[----:B------:R-:W-:Y:S02]  /*08f0*/  LOP3.LUT R10, R10, 0x10, R11, 0xf8, !PT ;  /* 0x000000100a0a7812 */ /* 0x000fe400078ef80b */
[----:B------:R-:W-:Y:S02]  /*0900*/  SHF.R.U32.HI R11, RZ, 0x13, R5 ;  /* 0x00000013ff0b7819 */ /* 0x000fe40000011605 */
[----:B0-----:R-:W-:Y:S02]  /*0910*/  LOP3.LUT R15, R16, 0x1, RZ, 0xc0, !PT ;  /* 0x00000001100f7812 */ /* 0x001fe400078ec0ff */
[----:B------:R-:W-:Y:S02]  /*0920*/  LOP3.LUT R10, R10, 0x20, R11, 0xf8, !PT ;  /* 0x000000200a0a7812 */ /* 0x000fe400078ef80b */
[----:B------:R-:W-:Y:S01]  /*0930*/  SHF.R.U32.HI R11, RZ, 0x11, R5 ;  /* 0x00000011ff0b7819 */ /* 0x000fe20000011605 */
[----:B------:R-:W-:Y:S01]  /*0940*/  IMAD R16, R14, 0x2, R15 ;  /* 0x000000020e107824 */ /* 0x000fe200078e020f */
[----:B------:R-:W-:-:S02]  /*0950*/  SHF.R.U32.HI R12, RZ, 0xf, R5 ;  /* 0x0000000fff0c7819 */ /* 0x000fc40000011605 */
[----:B------:R-:W-:Y:S02]  /*0960*/  SHF.R.U32.HI R13, RZ, 0xd, R5 ;  /* 0x0000000dff0d7819 */ /* 0x000fe40000011605 */
[----:B------:R-:W-:Y:S02]  /*0970*/  LOP3.LUT R10, R10, 0x40, R11, 0xf8, !PT ;  /* 0x000000400a0a7812 */ /* 0x000fe400078ef80b */
[----:B------:R-:W-:Y:S02]  /*0980*/  LOP3.LUT R11, R12, 0x80, RZ, 0xc0, !PT ;  /* 0x000000800c0b7812 */ /* 0x000fe400078ec0ff */
[----:B------:R-:W-:Y:S02]  /*0990*/  LOP3.LUT R13, R13, 0x100, RZ, 0xc0, !PT ;  /* 0x000001000d0d7812 */ /* 0x000fe400078ec0ff */
[----:B------:R-:W-:Y:S02]  /*09a0*/  LOP3.LUT R17, R16, UR8, RZ, 0xc0, !PT ;  /* 0x0000000810117c12 */ /* 0x000fe4000f8ec0ff */
[----:B------:R-:W-:-:S02]  /*09b0*/  IADD3 R10, PT, PT, R13, R11, R10 ;  /* 0x0000000b0d0a7210 */ /* 0x000fc40007ffe00a */
[--C-:B------:R-:W-:Y:S02]  /*09c0*/  SHF.R.U32.HI R11, RZ, 0xb, R5.reuse ;  /* 0x0000000bff0b7819 */ /* 0x100fe40000011605 */
[--C-:B------:R-:W-:Y:S01]  /*09d0*/  SHF.R.U32.HI R12, RZ, 0x9, R5.reuse ;  /* 0x00000009ff0c7819 */ /* 0x100fe20000011605 */
[----:B------:R-:W0:Y:S01]  /*09e0*/  POPC R17, R17 ;  /* 0x0000001100117309 */ /* 0x000e220000000000 */
[--C-:B------:R-:W-:Y:S02]  /*09f0*/  SHF.R.U32.HI R13, RZ, 0x7, R5.reuse ;  /* 0x00000007ff0d7819 */ /* 0x100fe40000011605 */
[----:B------:R-:W-:Y:S02]  /*0a00*/  LOP3.LUT R11, R11, 0x200, RZ, 0xc0, !PT ;  /* 0x000002000b0b7812 */ /* 0x000fe400078ec0ff */
[----:B------:R-:W-:Y:S02]  /*0a10*/  LOP3.LUT R12, R12, 0x400, RZ, 0xc0, !PT ;  /* 0x000004000c0c7812 */ /* 0x000fe400078ec0ff */
[----:B------:R-:W-:-:S02]  /*0a20*/  SHF.R.U32.HI R14, RZ, 0x5, R5 ;  /* 0x00000005ff0e7819 */ /* 0x000fc40000011605 */
[----:B------:R-:W-:Y:S02]  /*0a30*/  IADD3 R10, PT, PT, R12, R11, R10 ;  /* 0x0000000b0c0a7210 */ /* 0x000fe40007ffe00a */
[----:B------:R-:W-:Y:S02]  /*0a40*/  LOP3.LUT R13, R13, 0x800, RZ, 0xc0, !PT ;  /* 0x000008000d0d7812 */ /* 0x000fe400078ec0ff */
[----:B------:R-:W-:Y:S02]  /*0a50*/  LOP3.LUT R14, R14, 0x1000, RZ, 0xc0, !PT ;  /* 0x000010000e0e7812 */ /* 0x000fe400078ec0ff */
[----:B------:R-:W-:Y:S02]  /*0a60*/  SHF.R.U32.HI R11, RZ, 0x3, R5 ;  /* 0x00000003ff0b7819 */ /* 0x000fe40000011605 */
[----:B------:R-:W-:Y:S01]  /*0a70*/  IADD3 R13, PT, PT, R14, R13, R10 ;  /* 0x0000000d0e0d7210 */ /* 0x000fe20007ffe00a */
[----:B------:R-:W-:Y:S01]  /*0a80*/  IMAD.SHL.U32 R10, R16, 0x2, RZ ;  /* 0x00000002100a7824 */ /* 0x000fe200078e00ff */
[----:B------:R-:W-:-:S04]  /*0a90*/  LOP3.LUT R12, R11, 0x2000, RZ, 0xc0, !PT ;  /* 0x000020000b0c7812 */ /* 0x000fc800078ec0ff */
[----:B0-----:R-:W-:-:S04]  /*0aa0*/  LOP3.LUT R11, R10, 0x1, R17, 0xf8, !PT ;  /* 0x000000010a0b7812 */ /* 0x001fc800078ef811 */
[----:B------:R-:W-:Y:S02]  /*0ab0*/  LOP3.LUT R16, R11, UR8, RZ, 0xc0, !PT ;  /* 0x000000080b107c12 */ /* 0x000fe4000f8ec0ff */
[----:B------:R-:W-:Y:S01]  /*0ac0*/  SHF.R.U32.HI R15, RZ, 0x1, R5 ;  /* 0x00000001ff0f7819 */ /* 0x000fe20000011605 */
[----:B------:R-:W-:-:S03]  /*0ad0*/  IMAD.SHL.U32 R14, R5, 0x8, RZ ;  /* 0x00000008050e7824 */ /* 0x000fc600078e00ff */
[----:B------:R-:W0:Y:S01]  /*0ae0*/  POPC R16, R16 ;  /* 0x0000001000107309 */ /* 0x000e220000000000 */
[----:B------:R-:W-:Y:S02]  /*0af0*/  LOP3.LUT R15, R15, 0x4000, RZ, 0xc0, !PT ;  /* 0x000040000f0f7812 */ /* 0x000fe400078ec0ff */
[----:B------:R-:W-:Y:S02]  /*0b00*/  LOP3.LUT R9, R9, 0x8000, RZ, 0xc0, !PT ;  /* 0x0000800009097812 */ /* 0x000fe400078ec0ff */
[----:B------:R-:W-:Y:S01]  /*0b10*/  IADD3 R12, PT, PT, R15, R12, R13 ;  /* 0x0000000c0f0c7210 */ /* 0x000fe20007ffe00d */
[C---:B------:R-:W-:Y:S01]  /*0b20*/  IMAD.SHL.U32 R13, R5.reuse, 0x20, RZ ;  /* 0x00000020050d7824 */ /* 0x040fe200078e00ff */
[----:B------:R-:W-:Y:S01]  /*0b30*/  LOP3.LUT R14, R14, 0x10000, RZ, 0xc0, !PT ;  /* 0x000100000e0e7812 */ /* 0x000fe200078ec0ff */
[----:B------:R-:W-:-:S03]  /*0b40*/  IMAD.SHL.U32 R15, R5, 0x80, RZ ;  /* 0x00000080050f7824 */ /* 0x000fc600078e00ff */
[----:B------:R-:W-:Y:S02]  /*0b50*/  IADD3 R9, PT, PT, R14, R9, R12 ;  /* 0x000000090e097210 */ /* 0x000fe40007ffe00c */
[----:B------:R-:W-:Y:S01]  /*0b60*/  LOP3.LUT R12, R13, 0x20000, RZ, 0xc0, !PT ;  /* 0x000200000d0c7812 */ /* 0x000fe200078ec0ff */
[----:B------:R-:W-:Y:S01]  /*0b70*/  IMAD.SHL.U32 R13, R5, 0x200, RZ ;  /* 0x00000200050d7824 */ /* 0x000fe200078e00ff */
[----:B------:R-:W-:Y:S01]  /*0b80*/  LOP3.LUT R15, R15, 0x40000, RZ, 0xc0, !PT ;  /* 0x000400000f0f7812 */ /* 0x000fe200078ec0ff */
[----:B------:R-:W-:Y:S01]  /*0b90*/  IMAD.SHL.U32 R14, R5, 0x800, RZ ;  /* 0x00000800050e7824 */ /* 0x000fe200078e00ff */
[----:B0-----:R-:W-:Y:S02]  /*0ba0*/  LOP3.LUT R16, R16, 0x1, RZ, 0xc0, !PT ;  /* 0x0000000110107812 */ /* 0x001fe400078ec0ff */
[----:B------:R-:W-:Y:S02]  /*0bb0*/  IADD3 R9, PT, PT, R15, R12, R9 ;  /* 0x0000000c0f097210 */ /* 0x000fe40007ffe009 */
[----:B------:R-:W-:Y:S01]  /*0bc0*/  LOP3.LUT R12, R13, 0x80000, RZ, 0xc0, !PT ;  /* 0x000800000d0c7812 */ /* 0x000fe200078ec0ff */
[C---:B------:R-:W-:Y:S01]  /*0bd0*/  IMAD.SHL.U32 R13, R5.reuse, 0x2000, RZ ;  /* 0x00002000050d7824 */ /* 0x040fe200078e00ff */
[----:B------:R-:W-:Y:S01]  /*0be0*/  LOP3.LUT R14, R14, 0x100000, RZ, 0xc0, !PT ;  /* 0x001000000e0e7812 */ /* 0x000fe200078ec0ff */
[----:B------:R-:W-:-:S02]  /*0bf0*/  IMAD.SHL.U32 R15, R5, 0x8000, RZ ;  /* 0x00008000050f7824 */ /* 0x000fc400078e00ff */
[----:B------:R-:W-:Y:S01]  /*0c00*/  IMAD R11, R11, 0x2, R16 ;  /* 0x000000020b0b7824 */ /* 0x000fe200078e0210 */
[----:B------:R-:W-:Y:S02]  /*0c10*/  IADD3 R9, PT, PT, R14, R12, R9 ;  /* 0x0000000c0e097210 */ /* 0x000fe40007ffe009 */
[----:B------:R-:W-:Y:S01]  /*0c20*/  LOP3.LUT R12, R13, 0x200000, RZ, 0xc0, !PT ;  /* 0x002000000d0c7812 */ /* 0x000fe200078ec0ff */
[----:B------:R-:W-:Y:S01]  /*0c30*/  IMAD.SHL.U32 R13, R5, 0x20000, RZ ;  /* 0x00020000050d7824 */ /* 0x000fe200078e00ff */
[----:B------:R-:W-:Y:S01]  /*0c40*/  LOP3.LUT R15, R15, 0x400000, RZ, 0xc0, !PT ;  /* 0x004000000f0f7812 */ /* 0x000fe200078ec0ff */
[----:B------:R-:W-:Y:S01]  /*0c50*/  IMAD.SHL.U32 R14, R5, 0x80000, RZ ;  /* 0x00080000050e7824 */ /* 0x000fe200078e00ff */
[----:B------:R-:W-:Y:S02]  /*0c60*/  LOP3.LUT R16, R11, UR8, RZ, 0xc0, !PT ;  /* 0x000000080b107c12 */ /* 0x000fe4000f8ec0ff */
[----:B------:R-:W-:Y:S02]  /*0c70*/  IADD3 R9, PT, PT, R15, R12, R9 ;  /* 0x0000000c0f097210 */ /* 0x000fe40007ffe009 */
[----:B------:R-:W-:Y:S01]  /*0c80*/  LOP3.LUT R12, R13, 0x800000, RZ, 0xc0, !PT ;  /* 0x008000000d0c7812 */ /* 0x000fe200078ec0ff */
[C---:B------:R-:W-:Y:S01]  /*0c90*/  IMAD.SHL.U32 R13, R5.reuse, 0x200000, RZ ;  /* 0x00200000050d7824 */ /* 0x040fe200078e00ff */
[----:B------:R-:W-:Y:S01]  /*0ca0*/  LOP3.LUT R14, R14, 0x1000000, RZ, 0xc0, !PT ;  /* 0x010000000e0e7812 */ /* 0x000fe200078ec0ff */
[----:B------:R-:W0:Y:S01]  /*0cb0*/  POPC R16, R16 ;  /* 0x0000001000107309 */ /* 0x000e220000000000 */
[----:B------:R-:W-:-:S02]  /*0cc0*/  IMAD.SHL.U32 R15, R5, 0x800000, RZ ;  /* 0x00800000050f7824 */ /* 0x000fc400078e00ff */
[----:B------:R-:W-:Y:S02]  /*0cd0*/  IADD3 R9, PT, PT, R14, R12, R9 ;  /* 0x0000000c0e097210 */ /* 0x000fe40007ffe009 */
[----:B------:R-:W-:Y:S01]  /*0ce0*/  LOP3.LUT R12, R13, 0x2000000, RZ, 0xc0, !PT ;  /* 0x020000000d0c7812 */ /* 0x000fe200078ec0ff */
[----:B------:R-:W-:Y:S01]  /*0cf0*/  IMAD.SHL.U32 R13, R5, 0x8000000, RZ ;  /* 0x08000000050d7824 */ /* 0x000fe200078e00ff */
[----:B------:R-:W-:Y:S01]  /*0d00*/  LOP3.LUT R15, R15, 0x4000000, RZ, 0xc0, !PT ;  /* 0x040000000f0f7812 */ /* 0x000fe200078ec0ff */
[----:B------:R-:W-:Y:S02]  /*0d10*/  IMAD.SHL.U32 R5, R5, 0x2000000, RZ ;  /* 0x0200000005057824 */ /* 0x000fe400078e00ff */
[----:B------:R-:W-:Y:S01]  /*0d20*/  IMAD.SHL.U32 R6, R6, 0x40000000, RZ ;  /* 0x4000000006067824 */ /* 0x000fe200078e00ff */
[----:B------:R-:W-:Y:S02]  /*0d30*/  IADD3 R9, PT, PT, R15, R12, R9 ;  /* 0x0000000c0f097210 */ /* 0x000fe40007ffe009 */
[----:B------:R-:W-:-:S02]  /*0d40*/  LOP3.LUT R13, R13, 0x10000000, RZ, 0xc0, !PT ;  /* 0x100000000d0d7812 */ /* 0x000fc400078ec0ff */
[----:B------:R-:W-:Y:S02]  /*0d50*/  LOP3.LUT R12, R5, 0x8000000, RZ, 0xc0, !PT ;  /* 0x08000000050c7812 */ /* 0x000fe400078ec0ff */
[----:B------:R-:W-:Y:S02]  /*0d60*/  LOP3.LUT R6, R6, 0x40000000, RZ, 0xc0, !PT ;  /* 0x4000000006067812 */ /* 0x000fe400078ec0ff */
[----:B------:R-:W-:Y:S02]  /*0d70*/  IADD3 R9, PT, PT, R13, R12, R9 ;  /* 0x0000000c0d097210 */ /* 0x000fe40007ffe009 */
[----:B------:R-:W-:Y:S02]  /*0d80*/  LOP3.LUT R10, R10, 0x20000000, RZ, 0xc0, !PT ;  /* 0x200000000a0a7812 */ /* 0x000fe400078ec0ff */
[----:B0-----:R-:W-:Y:S02]  /*0d90*/  LOP3.LUT R16, R16, 0x1, RZ, 0xc0, !PT ;  /* 0x0000000110107812 */ /* 0x001fe400078ec0ff */
        /* <DEDUP_REMOVED lines=15> */
.L_x_7:
        /* <DEDUP_REMOVED lines=25> */
.L_x_9:
[C---:B------:R-:W-:Y:S01]  /*1020*/  LOP3.LUT R3, R0.reuse, UR6, RZ, 0xc0, !PT ;  /* 0x0000000600037c12 */ /* 0x040fe2000f8ec0ff */
[----:B------:R-:W-:Y:S02]  /*1030*/  IMAD.SHL.U32 R8, R0, 0x2, RZ ;  /* 0x0000000200087824 */ /* 0x000fe400078e00ff */
[----:B------:R-:W-:-:S03]  /*1040*/  VIADD R2, R2, 0x1 ;  /* 0x0000000102027836 */ /* 0x000fc60000000000 */
[----:B0-----:R-:W0:Y:S02]  /*1050*/  POPC R3, R3 ;  /* 0x0000000300037309 */ /* 0x001e240000000000 */
[----:B------:R-:W-:Y:S02]  /*1060*/  ISETP.NE.AND P0, PT, R2, RZ, PT ;  /* 0x000000ff0200720c */ /* 0x000fe40003f05270 */
        /* <DEDUP_REMOVED lines=97> */
[----:B------:R-:W-:Y:S02]  /*1680*/  LOP3.LUT R10, R9, 0x2, RZ, 0xc0, !PT ;  /* 0x00000002090a7812 */ /* 0x000fe400078ec0ff */
[----:B------:R-:W-:Y:S01]  /*1690*/  SHF.R.U32.HI R9, RZ, 0xf, R0 ;  /* 0x0000000fff097819 */ /* 0x000fe20000011600 */
        /* <DEDUP_REMOVED lines=11> */
[--C-:B------:R-:W-:Y:S02]  /*1750*/  SHF.R.U32.HI R7, RZ, 0x1d, R0.reuse ;  /* 0x0000001dff077819 */ /* 0x100fe40000011600 */
[----:B------:R-:W-:Y:S02]  /*1760*/  LOP3.LUT R11, R11, 0x100, RZ, 0xc0, !PT ;  /* 0x000001000b0b7812 */ /* 0x000fe400078ec0ff */
[----:B------:R-:W-:Y:S02]  /*1770*/  LOP3.LUT R13, R14, UR6, RZ, 0xc0, !PT ;  /* 0x000000060e0d7c12 */ /* 0x000fe4000f8ec0ff */
[----:B------:R-:W-:Y:S02]  /*1780*/  LOP3.LUT R7, R10, 0x1, R7, 0xf8, !PT ;  /* 0x000000010a077812 */ /* 0x000fe400078ef807 */
[----:B------:R-:W-:Y:S02]  /*1790*/  SHF.R.U32.HI R10, RZ, 0x17, R0 ;  /* 0x00000017ff0a7819 */ /* 0x000fe40000011600 */
[----:B------:R-:W0:Y:S01]  /*17a0*/  POPC R13, R13 ;  /* 0x0000000d000d7309 */ /* 0x000e220000000000 */
[----:B------:R-:W-:-:S02]  /*17b0*/  LOP3.LUT R7, R7, 0x4, R12, 0xf8, !PT ;  /* 0x0000000407077812 */ /* 0x000fc400078ef80c */
[----:B------:R-:W-:Y:S02]  /*17c0*/  SHF.R.U32.HI R12, RZ, 0x15, R0 ;  /* 0x00000015ff0c7819 */ /* 0x000fe40000011600 */
[----:B------:R-:W-:Y:S02]  /*17d0*/  LOP3.LUT R7, R7, 0x8, R10, 0xf8, !PT ;  /* 0x0000000807077812 */ /* 0x000fe400078ef80a */
[----:B------:R-:W-:Y:S02]  /*17e0*/  SHF.R.U32.HI R10, RZ, 0x13, R0 ;  /* 0x00000013ff0a7819 */ /* 0x000fe40000011600 */
        /* <DEDUP_REMOVED lines=11> */
[----:B------:R-:W-:Y:S01]  /*18a0*/  LOP3.LUT R10, R9, 0x200, RZ, 0xc0, !PT ;  /* 0x00000200090a7812 */ /* 0x000fe200078ec0ff */
[----:B------:R0:W1:Y:S01]  /*18b0*/  POPC R14, R13 ;  /* 0x0000000d000e7309 */ /* 0x0000620000000000 */
[----:B------:R-:W-:Y:S02]  /*18c0*/  LOP3.LUT R12, R12, 0x400, RZ, 0xc0, !PT ;  /* 0x000004000c0c7812 */ /* 0x000fe400078ec0ff */
[--C-:B------:R-:W-:Y:S02]  /*18d0*/  SHF.R.U32.HI R9, RZ, 0x7, R0.reuse ;  /* 0x00000007ff097819 */ /* 0x100fe40000011600 */
[----:B------:R-:W-:Y:S02]  /*18e0*/  SHF.R.U32.HI R11, RZ, 0x5, R0 ;  /* 0x00000005ff0b7819 */ /* 0x000fe40000011600 */
[----:B------:R-:W-:-:S02]  /*18f0*/  IADD3 R7, PT, PT, R12, R10, R7 ;  /* 0x0000000a0c077210 */ /* 0x000fc40007ffe007 */
[----:B------:R-:W-:Y:S02]  /*1900*/  LOP3.LUT R10, R9, 0x800, RZ, 0xc0, !PT ;  /* 0x00000800090a7812 */ /* 0x000fe400078ec0ff */
[----:B------:R-:W-:Y:S01]  /*1910*/  LOP3.LUT R11, R11, 0x1000, RZ, 0xc0, !PT ;  /* 0x000010000b0b7812 */ /* 0x000fe200078ec0ff */
[----:B0-----:R-:W-:Y:S01]  /*1920*/  IMAD.SHL.U32 R13, R0, 0x8, RZ ;  /* 0x00000008000d7824 */ /* 0x001fe200078e00ff */
[--C-:B------:R-:W-:Y:S02]  /*1930*/  SHF.R.U32.HI R9, RZ, 0x3, R0.reuse ;  /* 0x00000003ff097819 */ /* 0x100fe40000011600 */
[----:B------:R-:W-:Y:S01]  /*1940*/  IADD3 R10, PT, PT, R11, R10, R7 ;  /* 0x0000000a0b0a7210 */ /* 0x000fe20007ffe007 */
[----:B------:R-:W-:Y:S01]  /*1950*/  IMAD.SHL.U32 R7, R15, 0x2, RZ ;  /* 0x000000020f077824 */ /* 0x000fe200078e00ff */
[----:B------:R-:W-:Y:S02]  /*1960*/  LOP3.LUT R11, R9, 0x2000, RZ, 0xc0, !PT ;  /* 0x00002000090b7812 */ /* 0x000fe400078ec0ff */
[----:B------:R-:W-:-:S02]  /*1970*/  SHF.R.U32.HI R12, RZ, 0x1, R0 ;  /* 0x00000001ff0c7819 */ /* 0x000fc40000011600 */
[----:B-1----:R-:W-:Y:S02]  /*1980*/  LOP3.LUT R9, R7, 0x1, R14, 0xf8, !PT ;  /* 0x0000000107097812 */ /* 0x002fe400078ef80e */
[----:B------:R-:W-:Y:S02]  /*1990*/  LOP3.LUT R12, R12, 0x4000, RZ, 0xc0, !PT ;  /* 0x000040000c0c7812 */ /* 0x000fe400078ec0ff */
[----:B------:R-:W-:Y:S02]  /*19a0*/  LOP3.LUT R14, R9, UR6, RZ, 0xc0, !PT ;  /* 0x00000006090e7c12 */ /* 0x000fe4000f8ec0ff */
[----:B------:R-:W-:Y:S01]  /*19b0*/  IADD3 R10, PT, PT, R12, R11, R10 ;  /* 0x0000000b0c0a7210 */ /* 0x000fe20007ffe00a */
[----:B------:R-:W-:Y:S01]  /*19c0*/  IMAD.SHL.U32 R12, R0, 0x20, RZ ;  /* 0x00000020000c7824 */ /* 0x000fe200078e00ff */
[----:B------:R-:W-:Y:S01]  /*19d0*/  LOP3.LUT R11, R8, 0x8000, RZ, 0xc0, !PT ;  /* 0x00008000080b7812 */ /* 0x000fe200078ec0ff */
[----:B------:R-:W-:Y:S01]  /*19e0*/  IMAD.SHL.U32 R8, R0, 0x80, RZ ;  /* 0x0000008000087824 */ /* 0x000fe200078e00ff */
[----:B------:R-:W0:Y:S01]  /*19f0*/  POPC R14, R14 ;  /* 0x0000000e000e7309 */ /* 0x000e220000000000 */
[----:B------:R-:W-:-:S03]  /*1a00*/  LOP3.LUT R13, R13, 0x10000, RZ, 0xc0, !PT ;  /* 0x000100000d0d7812 */ /* 0x000fc600078ec0ff */
[----:B------:R-:W-:Y:S02]  /*1a10*/  LOP3.LUT R8, R8, 0x40000, RZ, 0xc0, !PT ;  /* 0x0004000008087812 */ /* 0x000fe400078ec0ff */
[----:B------:R-:W-:Y:S01]  /*1a20*/  IADD3 R10, PT, PT, R13, R11, R10 ;  /* 0x0000000b0d0a7210 */ /* 0x000fe20007ffe00a */
[----:B------:R-:W-:Y:S01]  /*1a30*/  IMAD.SHL.U32 R13, R0, 0x800, RZ ;  /* 0x00000800000d7824 */ /* 0x000fe200078e00ff */
[----:B------:R-:W-:Y:S01]  /*1a40*/  LOP3.LUT R11, R12, 0x20000, RZ, 0xc0, !PT ;  /* 0x000200000c0b7812 */ /* 0x000fe200078ec0ff */
[----:B------:R-:W-:-:S03]  /*1a50*/  IMAD.SHL.U32 R12, R0, 0x200, RZ ;  /* 0x00000200000c7824 */ /* 0x000fc600078e00ff */
[----:B------:R-:W-:Y:S01]  /*1a60*/  IADD3 R8, PT, PT, R8, R11, R10 ;  /* 0x0000000b08087210 */ /* 0x000fe20007ffe00a */
[----:B------:R-:W-:Y:S01]  /*1a70*/  IMAD.SHL.U32 R10, R0, 0x2000, RZ ;  /* 0x00002000000a7824 */ /* 0x000fe200078e00ff */
[----:B------:R-:W-:Y:S01]  /*1a80*/  LOP3.LUT R11, R12, 0x80000, RZ, 0xc0, !PT ;  /* 0x000800000c0b7812 */ /* 0x000fe200078ec0ff */
[----:B------:R-:W-:Y:S01]  /*1a90*/  IMAD.SHL.U32 R12, R0, 0x8000, RZ ;  /* 0x00008000000c7824 */ /* 0x000fe200078e00ff */
[----:B0-----:R-:W-:Y:S02]  /*1aa0*/  LOP3.LUT R14, R14, 0x1, RZ, 0xc0, !PT ;  /* 0x000000010e0e7812 */ /* 0x001fe400078ec0ff */
[----:B------:R-:W-:Y:S02]  /*1ab0*/  LOP3.LUT R13, R13, 0x100000, RZ, 0xc0, !PT ;  /* 0x001000000d0d7812 */ /* 0x000fe400078ec0ff */
[----:B------:R-:W-:Y:S01]  /*1ac0*/  LOP3.LUT R12, R12, 0x400000, RZ, 0xc0, !PT ;  /* 0x004000000c0c7812 */ /* 0x000fe200078ec0ff */
[----:B------:R-:W-:Y:S01]  /*1ad0*/  IMAD R9, R9, 0x2, R14 ;  /* 0x0000000209097824 */ /* 0x000fe200078e020e */
[----:B------:R-:W-:Y:S01]  /*1ae0*/  IADD3 R8, PT, PT, R13, R11, R8 ;  /* 0x0000000b0d087210 */ /* 0x000fe20007ffe008 */
[----:B------:R-:W-:Y:S01]  /*1af0*/  IMAD.SHL.U32 R13, R0, 0x80000, RZ ;  /* 0x00080000000d7824 */ /* 0x000fe200078e00ff */
[----:B------:R-:W-:Y:S01]  /*1b00*/  LOP3.LUT R11, R10, 0x200000, RZ, 0xc0, !PT ;  /* 0x002000000a0b7812 */ /* 0x000fe200078ec0ff */
[----:B------:R-:W-:Y:S01]  /*1b10*/  IMAD.SHL.U32 R10, R0, 0x20000, RZ ;  /* 0x00020000000a7824 */ /* 0x000fe200078e00ff */
[----:B------:R-:W-:-:S02]  /*1b20*/  LOP3.LUT R14, R9, UR6, RZ, 0xc0, !PT ;  /* 0x00000006090e7c12 */ /* 0x000fc4000f8ec0ff */
[----:B------:R-:W-:Y:S01]  /*1b30*/  IADD3 R8, PT, PT, R12, R11, R8 ;  /* 0x0000000b0c087210 */ /* 0x000fe20007ffe008 */
[----:B------:R-:W-:Y:S01]  /*1b40*/  IMAD.SHL.U32 R12, R0, 0x800000, RZ ;  /* 0x00800000000c7824 */ /* 0x000fe200078e00ff */
[----:B------:R-:W-:Y:S01]  /*1b50*/  LOP3.LUT R11, R10, 0x800000, RZ, 0xc0, !PT ;  /* 0x008000000a0b7812 */ /* 0x000fe200078ec0ff */
[----:B------:R-:W-:Y:S01]  /*1b60*/  IMAD.SHL.U32 R10, R0, 0x200000, RZ ;  /* 0x00200000000a7824 */ /* 0x000fe200078e00ff */
[----:B------:R-:W0:Y:S01]  /*1b70*/  POPC R14, R14 ;  /* 0x0000000e000e7309 */ /* 0x000e220000000000 */
[----:B------:R-:W-:Y:S02]  /*1b80*/  LOP3.LUT R13, R13, 0x1000000, RZ, 0xc0, !PT ;  /* 0x010000000d0d7812 */ /* 0x000fe400078ec0ff */
[----:B------:R-:W-:Y:S02]  /*1b90*/  LOP3.LUT R12, R12, 0x4000000, RZ, 0xc0, !PT ;  /* 0x040000000c0c7812 */ /* 0x000fe400078ec0ff */
[----:B------:R-:W-:Y:S02]  /*1ba0*/  IADD3 R8, PT, PT, R13, R11, R8 ;  /* 0x0000000b0d087210 */ /* 0x000fe40007ffe008 */
[----:B------:R-:W-:Y:S01]  /*1bb0*/  LOP3.LUT R11, R10, 0x2000000, RZ, 0xc0, !PT ;  /* 0x020000000a0b7812 */ /* 0x000fe200078ec0ff */
[----:B------:R-:W-:-:S02]  /*1bc0*/  IMAD.SHL.U32 R10, R0, 0x8000000, RZ ;  /* 0x08000000000a7824 */ /* 0x000fc400078e00ff */
[----:B------:R-:W-:Y:S01]  /*1bd0*/  IMAD.SHL.U32 R0, R0, 0x2000000, RZ ;  /* 0x0200000000007824 */ /* 0x000fe200078e00ff */
[----:B------:R-:W-:Y:S01]  /*1be0*/  IADD3 R8, PT, PT, R12, R11, R8 ;  /* 0x0000000b0c087210 */ /* 0x000fe20007ffe008 */
[----:B------:R-:W-:Y:S01]  /*1bf0*/  IMAD.SHL.U32 R11, R3, 0x40000000, RZ ;  /* 0x40000000030b7824 */ /* 0x000fe200078e00ff */
[----:B------:R-:W-:Y:S02]  /*1c00*/  LOP3.LUT R10, R10, 0x10000000, RZ, 0xc0, !PT ;  /* 0x100000000a0a7812 */ /* 0x000fe400078ec0ff */
[----:B0-----:R-:W-:Y:S02]  /*1c10*/  LOP3.LUT R14, R14, 0x1, RZ, 0xc0, !PT ;  /* 0x000000010e0e7812 */ /* 0x001fe400078ec0ff */
[----:B------:R-:W-:Y:S02]  /*1c20*/  LOP3.LUT R3, R0, 0x8000000, RZ, 0xc0, !PT ;  /* 0x0800000000037812 */ /* 0x000fe400078ec0ff */
[----:B------:R-:W-:Y:S01]  /*1c30*/  LOP3.LUT R11, R11, 0x40000000, RZ, 0xc0, !PT ;  /* 0x400000000b0b7812 */ /* 0x000fe200078ec0ff */
[----:B------:R-:W-:Y:S01]  /*1c40*/  IMAD R14, R9, 0x2, R14 ;  /* 0x00000002090e7824 */ /* 0x000fe200078e020e */
[----:B------:R-:W-:-:S02]  /*1c50*/  IADD3 R3, PT, PT, R10, R3, R8 ;  /* 0x000000030a037210 */ /* 0x000fc40007ffe008 */
[----:B------:R-:W-:Y:S02]  /*1c60*/  LOP3.LUT R0, R7, 0x20000000, RZ, 0xc0, !PT ;  /* 0x2000000007007812 */ /* 0x000fe400078ec0ff */
[----:B------:R-:W-:Y:S02]  /*1c70*/  LOP3.LUT R7, R14, UR6, RZ, 0xc0, !PT ;  /* 0x000000060e077c12 */ /* 0x000fe4000f8ec0ff */
[----:B------:R-:W-:Y:S02]  /*1c80*/  IADD3 R3, PT, PT, R11, R0, R3 ;  /* 0x000000000b037210 */ /* 0x000fe40007ffe003 */
[----:B------:R0:W1:Y:S03]  /*1c90*/  POPC R0, R7 ;  /* 0x0000000700007309 */ /* 0x0000660000000000 */
[----:B------:R-:W-:Y:S02]  /*1ca0*/  IMAD R9, R6, -0x80000000, R3 ;  /* 0x8000000006097824 */ /* 0x000fe400078e0203 */
[----:B------:R-:W-:Y:S01]  /*1cb0*/  IMAD.MOV.U32 R6, RZ, RZ, R4 ;  /* 0x000000ffff067224 */ /* 0x000fe200078e0004 */
        /* <DEDUP_REMOVED lines=8> */
.L_x_10:
        /* <DEDUP_REMOVED lines=12> */
.L_x_13:


//--------------------- .nv.shared.reserved.0     --------------------------
	.section	.nv.shared.reserved.0,"aw",@nobits
	.weak		__nv_reservedSMEM_offset_0_alias
	.size		__nv_reservedSMEM_offset_0_alias, 0, 64
	.other		__nv_reservedSMEM_offset_0_alias,@"STO_CUDA_RESERVED_SHARED STV_DEFAULT"
__nv_reservedSMEM_offset_0_alias:
	.zero		0
	.zero		64


//--------------------- .nv.global                --------------------------
	.section	.nv.global,"aw",@nobits
	.align	4
.nv.global:
	.type		l1_buffer_counter,@object
	.size		l1_buffer_counter,(l3_buffer_counter - l1_buffer_counter)
	.other		l1_buffer_counter,@"STV_DEFAULT STO_CUDA_MANAGED"
l1_buffer_counter:
	.zero		4
	.type		l3_buffer_counter,@object
	.size		l3_buffer_counter,(l2_buffer_counter - l3_buffer_counter)
	.other		l3_buffer_counter,@"STV_DEFAULT STO_CUDA_MANAGED"
l3_buffer_counter:
	.zero		4
	.type		l2_buffer_counter,@object
	.size		l2_buffer_counter,(l1_buffer - l2_buffer_counter)
	.other		l2_buffer_counter,@"STV_DEFAULT STO_CUDA_MANAGED"
l2_buffer_counter:
	.zero		4
	.type		l1_buffer,@object
	.size		l1_buffer,(l3_buffer - l1_buffer)
	.other		l1_buffer,@"STV_DEFAULT STO_CUDA_MANAGED"
l1_buffer:
	.zero		32
	.type		l3_buffer,@object
	.size		l3_buffer,(l2_buffer - l3_buffer)
	.other		l3_buffer,@"STV_DEFAULT STO_CUDA_MANAGED"
l3_buffer:
	.zero		64
	.type		l2_buffer,@object
	.size		l2_buffer,(l1_gamma_buffer - l2_buffer)
	.other		l2_buffer,@"STV_DEFAULT STO_CUDA_MANAGED"
l2_buffer:
	.zero		96
	.type		l1_gamma_buffer,@object
	.size		l1_gamma_buffer,(l2_gamma_buffer - l1_gamma_buffer)
	.other		l1_gamma_buffer,@"STV_DEFAULT STO_CUDA_MANAGED"
l1_gamma_buffer:
	.zero		448
	.type		l2_gamma_buffer,@object
	.size		l2_gamma_buffer,(.L_7 - l2_gamma_buffer)
	.other		l2_gamma_buffer,@"STV_DEFAULT STO_CUDA_MANAGED"
l2_gamma_buffer:
	.zero		1344
.L_7:


//--------------------- .nv.constant0._Z23l3_register_brute_forcePKjjjj --------------------------
	.section	.nv.constant0._Z23l3_register_brute_forcePKjjjj,"a",@progbits
	.sectionflags	@""
	.align	4
.nv.constant0._Z23l3_register_brute_forcePKjjjj:
	.zero		916


//--------------------- .nv.constant0._Z23l2_register_brute_forcePKjj --------------------------
	.section	.nv.constant0._Z23l2_register_brute_forcePKjj,"a",@progbits
	.sectionflags	@""
	.align	4
.nv.constant0._Z23l2_register_brute_forcePKjj:
	.zero		908


//--------------------- .nv.constant0._Z23l1_register_brute_forcePKjj --------------------------
	.section	.nv.constant0._Z23l1_register_brute_forcePKjj,"a",@progbits
	.sectionflags	@""
	.align	4
.nv.constant0._Z23l1_register_brute_forcePKjj:
	.zero		908


//--------------------- SYMBOLS --------------------------

	.type		.nv.reservedSmem.offset0,@object
	.size		.nv.reservedSmem.offset0,0x4
